	.headerflags	@"EF_CUDA_TEXMODE_UNIFIED EF_CUDA_64BIT_ADDRESS EF_CUDA_ACCELERATORS EF_CUDA_SM90 EF_CUDA_VIRTUAL_SM(EF_CUDA_SM90)"
	.elftype	@"ET_EXEC"


//--------------------- .nv.info                  --------------------------
	.section	.nv.info,"",@"SHT_CUDA_INFO"
	.align	4


	//----- nvinfo : EIATTR_REGCOUNT
	.align		4
        /*0000*/ 	.byte	0x04, 0x2f
        /*0002*/ 	.short	(.L_1 - .L_0)
	.align		4
.L_0:
        /*0004*/ 	.word	index@(triton_mm)
        /*0008*/ 	.word	0x000000a8


	//----- nvinfo : EIATTR_MIN_STACK_SIZE
	.align		4
.L_1:
        /*000c*/ 	.byte	0x04, 0x12
        /*000e*/ 	.short	(.L_3 - .L_2)
	.align		4
.L_2:
        /*0010*/ 	.word	index@(triton_mm)
        /*0014*/ 	.word	0x00000000


	//----- nvinfo : EIATTR_FRAME_SIZE
	.align		4
.L_3:
        /*0018*/ 	.byte	0x04, 0x11
        /*001a*/ 	.short	(.L_5 - .L_4)
	.align		4
.L_4:
        /*001c*/ 	.word	index@(triton_mm)
        /*0020*/ 	.word	0x00000000


	//----- nvinfo : EIATTR_MIN_STACK_SIZE
	.align		4
.L_5:
        /*0024*/ 	.byte	0x04, 0x12
        /*0026*/ 	.short	(.L_7 - .L_6)
	.align		4
.L_6:
        /*0028*/ 	.word	index@(triton_mm)
        /*002c*/ 	.word	0x00000000
.L_7:


//--------------------- .nv.info.triton_mm        --------------------------
	.section	.nv.info.triton_mm,"",@"SHT_CUDA_INFO"
	.sectionflags	@""
	.align	4


	//----- nvinfo : EIATTR_CUDA_API_VERSION
	.align		4
        /*0000*/ 	.byte	0x04, 0x37
        /*0002*/ 	.short	(.L_9 - .L_8)
.L_8:
        /*0004*/ 	.word	0x0000007c


	//----- nvinfo : EIATTR_KPARAM_INFO
	.align		4
.L_9:
        /*0008*/ 	.byte	0x04, 0x17
        /*000a*/ 	.short	(.L_11 - .L_10)
.L_10:
        /*000c*/ 	.word	0x00000000
        /*0010*/ 	.short	0x0003
        /*0012*/ 	.short	0x0018
        /*0014*/ 	.byte	0x00, 0xf0, 0x21, 0x00


	//----- nvinfo : EIATTR_KPARAM_INFO
	.align		4
.L_11:
        /*0018*/ 	.byte	0x04, 0x17
        /*001a*/ 	.short	(.L_13 - .L_12)
.L_12:
        /*001c*/ 	.word	0x00000000
        /*0020*/ 	.short	0x0002
        /*0022*/ 	.short	0x0010
        /*0024*/ 	.byte	0x00, 0xf0, 0x21, 0x00


	//----- nvinfo : EIATTR_KPARAM_INFO
	.align		4
.L_13:
        /*0028*/ 	.byte	0x04, 0x17
        /*002a*/ 	.short	(.L_15 - .L_14)
.L_14:
        /*002c*/ 	.word	0x00000000
        /*0030*/ 	.short	0x0001
        /*0032*/ 	.short	0x0008
        /*0034*/ 	.byte	0x00, 0xf0, 0x21, 0x00


	//----- nvinfo : EIATTR_KPARAM_INFO
	.align		4
.L_15:
        /*0038*/ 	.byte	0x04, 0x17
        /*003a*/ 	.short	(.L_17 - .L_16)
.L_16:
        /*003c*/ 	.word	0x00000000
        /*0040*/ 	.short	0x0000
        /*0042*/ 	.short	0x0000
        /*0044*/ 	.byte	0x00, 0xf0, 0x21, 0x00


	//----- nvinfo : EIATTR_SPARSE_MMA_MASK
	.align		4
.L_17:
        /*0048*/ 	.byte	0x03, 0x50
        /*004a*/ 	.short	0x0000


	//----- nvinfo : EIATTR_MAXREG_COUNT
	.align		4
        /*004c*/ 	.byte	0x03, 0x1b
        /*004e*/ 	.short	0x00ff


	//----- nvinfo : EIATTR_COOP_GROUP_MASK_REGIDS
	.align		4
        /*0050*/ 	.byte	0x04, 0x29
        /*0052*/ 	.short	(.L_19 - .L_18)


	//   ....[0]....
.L_18:
        /*0054*/ 	.word	0xffffffff


	//----- nvinfo : EIATTR_COOP_GROUP_INSTR_OFFSETS
	.align		4
.L_19:
        /*0058*/ 	.byte	0x04, 0x28
        /*005a*/ 	.short	(.L_21 - .L_20)


	//   ....[0]....
.L_20:
        /*005c*/ 	.word	0x00000ee0


	//----- nvinfo : EIATTR_EXIT_INSTR_OFFSETS
	.align		4
.L_21:
        /*0060*/ 	.byte	0x04, 0x1c
        /*0062*/ 	.short	(.L_23 - .L_22)


	//   ....[0]....
.L_22:
        /*0064*/ 	.word	0x00003d50


	//   ....[1]....
        /*0068*/ 	.word	0x00003d70


	//----- nvinfo : EIATTR_MAX_THREADS
	.align		4
.L_23:
        /*006c*/ 	.byte	0x04, 0x05
        /*006e*/ 	.short	(.L_25 - .L_24)
.L_24:
        /*0070*/ 	.word	0x00000080
        /*0074*/ 	.word	0x00000001
        /*0078*/ 	.word	0x00000001


	//----- nvinfo : EIATTR_CBANK_PARAM_SIZE
	.align		4
.L_25:
        /*007c*/ 	.byte	0x03, 0x19
        /*007e*/ 	.short	0x0020


	//----- nvinfo : EIATTR_PARAM_CBANK
	.align		4
        /*0080*/ 	.byte	0x04, 0x0a
        /*0082*/ 	.short	(.L_27 - .L_26)
	.align		4
.L_26:
        /*0084*/ 	.word	index@(.nv.constant0.triton_mm)
        /*0088*/ 	.short	0x0210
        /*008a*/ 	.short	0x0020


	//----- nvinfo : EIATTR_SW_WAR
	.align		4
.L_27:
        /*008c*/ 	.byte	0x04, 0x36
        /*008e*/ 	.short	(.L_29 - .L_28)
.L_28:
        /*0090*/ 	.word	0x00000008
.L_29:


//--------------------- .nv.callgraph             --------------------------
	.section	.nv.callgraph,"",@"SHT_CUDA_CALLGRAPH"
	.align	4
	.sectionentsize	8
	.align		4
        /*0000*/ 	.word	0x00000000
	.align		4
        /*0004*/ 	.word	0xffffffff
	.align		4
        /*0008*/ 	.word	0x00000000
	.align		4
        /*000c*/ 	.word	0xfffffffe
	.align		4
        /*0010*/ 	.word	0x00000000
	.align		4
        /*0014*/ 	.word	0xfffffffd
	.align		4
        /*0018*/ 	.word	0x00000000
	.align		4
        /*001c*/ 	.word	0xfffffffc


//--------------------- .text.triton_mm           --------------------------
	.section	.text.triton_mm,"ax",@progbits
	.sectionflags	@"SHF_BARRIERS=1"
	.align	128
        .global         triton_mm
        .type           triton_mm,@function
        .size           triton_mm,(.L_x_2 - triton_mm)
        .other          triton_mm,@"STO_CUDA_ENTRY STV_DEFAULT"
triton_mm:
.text.triton_mm:
[----:B------:R-:W1:Y:S01]  /*0000*/  LDC R1, c[0x0][0x28] ;  /* 0x00000a00ff017b82 */ /* 0x000e620000000800 */
[----:B------:R-:W2:Y:S01]  /*0010*/  S2R R9, SR_CTAID.X ;  /* 0x0000000000097919 */ /* 0x000ea20000002500 */
[----:B------:R-:W-:-:S06]  /*0020*/  IMAD.MOV.U32 R5, RZ, RZ, -0x8 ;  /* 0xfffffff8ff057424 */ /* 0x000fcc00078e00ff */
[----:B------:R-:W3:Y:S01]  /*0030*/  S2UR UR18, SR_CgaCtaId ;  /* 0x00000000001279c3 */ /* 0x000ee20000008800 */
[----:B------:R-:W-:Y:S01]  /*0040*/  UMOV UR4, 0x400 ;  /* 0x0000040000047882 */ /* 0x000fe20000000000 */
[----:B------:R-:W-:Y:S01]  /*0050*/  ULDC.64 UR22, c[0x0][0x208] ;  /* 0x0000820000167ab9 */ /* 0x000fe20000000a00 */
[----:B------:R-:W-:Y:S01]  /*0060*/  IMAD.MOV.U32 R163, RZ, RZ, -0x20 ;  /* 0xffffffe0ffa37424 */ /* 0x000fe200078e00ff */
[----:B------:R-:W-:Y:S02]  /*0070*/  CS2R R88, SRZ ;  /* 0x0000000000587805 */ /* 0x000fe4000001ff00 */
[----:B------:R-:W-:Y:S02]  /*0080*/  CS2R R90, SRZ ;  /* 0x00000000005a7805 */ /* 0x000fe4000001ff00 */
[----:B------:R-:W-:Y:S02]  /*0090*/  CS2R R92, SRZ ;  /* 0x00000000005c7805 */ /* 0x000fe4000001ff00 */
[----:B------:R-:W-:Y:S01]  /*00a0*/  CS2R R94, SRZ ;  /* 0x00000000005e7805 */ /* 0x000fe2000001ff00 */
[----:B------:R-:W4:Y:S01]  /*00b0*/  LDC.64 R24, c[0x0][0x218] ;  /* 0x00008600ff187b82 */ /* 0x000f220000000a00 */
[----:B------:R-:W-:-:S02]  /*00c0*/  CS2R R96, SRZ ;  /* 0x0000000000607805 */ /* 0x000fc4000001ff00 */
[----:B------:R-:W-:Y:S02]  /*00d0*/  CS2R R98, SRZ ;  /* 0x0000000000627805 */ /* 0x000fe4000001ff00 */
[----:B------:R-:W-:Y:S02]  /*00e0*/  CS2R R100, SRZ ;  /* 0x0000000000647805 */ /* 0x000fe4000001ff00 */
[----:B------:R-:W-:Y:S02]  /*00f0*/  CS2R R102, SRZ ;  /* 0x0000000000667805 */ /* 0x000fe4000001ff00 */
[----:B------:R-:W-:Y:S02]  /*0100*/  CS2R R104, SRZ ;  /* 0x0000000000687805 */ /* 0x000fe4000001ff00 */
[----:B------:R-:W-:Y:S02]  /*0110*/  CS2R R106, SRZ ;  /* 0x00000000006a7805 */ /* 0x000fe4000001ff00 */
[----:B------:R-:W-:Y:S01]  /*0120*/  CS2R R108, SRZ ;  /* 0x00000000006c7805 */ /* 0x000fe2000001ff00 */
[----:B------:R-:W5:Y:S01]  /*0130*/  LDC.64 R32, c[0x0][0x220] ;  /* 0x00008800ff207b82 */ /* 0x000f620000000a00 */
[----:B------:R-:W-:-:S02]  /*0140*/  CS2R R110, SRZ ;  /* 0x00000000006e7805 */ /* 0x000fc4000001ff00 */
[----:B------:R-:W-:Y:S02]  /*0150*/  CS2R R112, SRZ ;  /* 0x0000000000707805 */ /* 0x000fe4000001ff00 */
[----:B------:R-:W-:Y:S02]  /*0160*/  CS2R R114, SRZ ;  /* 0x0000000000727805 */ /* 0x000fe4000001ff00 */
[----:B------:R-:W-:Y:S02]  /*0170*/  CS2R R116, SRZ ;  /* 0x0000000000747805 */ /* 0x000fe4000001ff00 */
[----:B------:R-:W-:Y:S02]  /*0180*/  CS2R R118, SRZ ;  /* 0x0000000000767805 */ /* 0x000fe4000001ff00 */
[----:B------:R-:W-:Y:S02]  /*0190*/  CS2R R120, SRZ ;  /* 0x0000000000787805 */ /* 0x000fe4000001ff00 */
[----:B------:R-:W-:Y:S01]  /*01a0*/  CS2R R122, SRZ ;  /* 0x00000000007a7805 */ /* 0x000fe2000001ff00 */
[----:B---3--:R-:W-:Y:S01]  /*01b0*/  UPRMT UR18, UR18, 0x654, UR4 ;  /* 0x0000065412127896 */ /* 0x008fe20008000004 */
[----:B------:R-:W-:-:S02]  /*01c0*/  CS2R R124, SRZ ;  /* 0x00000000007c7805 */ /* 0x000fc4000001ff00 */
[----:B------:R-:W-:Y:S02]  /*01d0*/  CS2R R126, SRZ ;  /* 0x00000000007e7805 */ /* 0x000fe4000001ff00 */
[----:B------:R-:W-:Y:S02]  /*01e0*/  CS2R R128, SRZ ;  /* 0x0000000000807805 */ /* 0x000fe4000001ff00 */
[----:B------:R-:W-:Y:S02]  /*01f0*/  CS2R R130, SRZ ;  /* 0x0000000000827805 */ /* 0x000fe4000001ff00 */
[----:B------:R-:W-:Y:S01]  /*0200*/  CS2R R132, SRZ ;  /* 0x0000000000847805 */ /* 0x000fe2000001ff00 */
[----:B--2---:R-:W-:Y:S01]  /*0210*/  IMAD.HI R0, R9, 0x2aaaaaab, RZ ;  /* 0x2aaaaaab09007827 */ /* 0x004fe200078e02ff */
[----:B------:R-:W-:Y:S02]  /*0220*/  CS2R R134, SRZ ;  /* 0x0000000000867805 */ /* 0x000fe4000001ff00 */
[----:B------:R-:W-:-:S02]  /*0230*/  CS2R R136, SRZ ;  /* 0x0000000000887805 */ /* 0x000fc4000001ff00 */
[----:B------:R-:W-:Y:S02]  /*0240*/  CS2R R138, SRZ ;  /* 0x00000000008a7805 */ /* 0x000fe4000001ff00 */
[----:B------:R-:W-:Y:S02]  /*0250*/  CS2R R140, SRZ ;  /* 0x00000000008c7805 */ /* 0x000fe4000001ff00 */
[----:B------:R-:W-:Y:S02]  /*0260*/  SHF.R.U32.HI R3, RZ, 0x1f, R0 ;  /* 0x0000001fff037819 */ /* 0x000fe40000011600 */
[----:B------:R-:W-:Y:S02]  /*0270*/  CS2R R142, SRZ ;  /* 0x00000000008e7805 */ /* 0x000fe4000001ff00 */
[----:B------:R-:W-:Y:S02]  /*0280*/  CS2R R144, SRZ ;  /* 0x0000000000907805 */ /* 0x000fe4000001ff00 */
[----:B------:R-:W-:-:S02]  /*0290*/  CS2R R146, SRZ ;  /* 0x0000000000927805 */ /* 0x000fc4000001ff00 */
[----:B------:R-:W-:Y:S02]  /*02a0*/  LEA.HI.SX32 R4, R0, R3, 0x1b ;  /* 0x0000000300047211 */ /* 0x000fe400078fdaff */
[----:B------:R-:W-:Y:S02]  /*02b0*/  CS2R R148, SRZ ;  /* 0x0000000000947805 */ /* 0x000fe4000001ff00 */
[----:B------:R-:W-:Y:S02]  /*02c0*/  CS2R R150, SRZ ;  /* 0x0000000000967805 */ /* 0x000fe4000001ff00 */
[----:B------:R-:W-:Y:S02]  /*02d0*/  CS2R R42, SRZ ;  /* 0x00000000002a7805 */ /* 0x000fe4000001ff00 */
[----:B------:R-:W-:Y:S01]  /*02e0*/  CS2R R44, SRZ ;  /* 0x00000000002c7805 */ /* 0x000fe2000001ff00 */
[C---:B------:R-:W-:Y:S01]  /*02f0*/  IMAD R0, R4.reuse, R5, 0x20 ;  /* 0x0000002004007424 */ /* 0x040fe200078e0205 */
[----:B------:R-:W-:Y:S01]  /*0300*/  CS2R R46, SRZ ;  /* 0x00000000002e7805 */ /* 0x000fe2000001ff00 */
[----:B------:R-:W-:Y:S01]  /*0310*/  IMAD R6, R4, -0xc0, R9 ;  /* 0xffffff4004067824 */ /* 0x000fe200078e0209 */
[----:B------:R-:W-:-:S02]  /*0320*/  CS2R R48, SRZ ;  /* 0x0000000000307805 */ /* 0x000fc4000001ff00 */
[----:B------:R-:W-:Y:S02]  /*0330*/  CS2R R50, SRZ ;  /* 0x0000000000327805 */ /* 0x000fe4000001ff00 */
[----:B------:R-:W-:Y:S02]  /*0340*/  VIMNMX R5, R0, 0x8, PT ;  /* 0x0000000800057848 */ /* 0x000fe40003fe0100 */
[----:B------:R-:W-:Y:S02]  /*0350*/  CS2R R52, SRZ ;  /* 0x0000000000347805 */ /* 0x000fe4000001ff00 */
[----:B------:R-:W-:Y:S02]  /*0360*/  IABS R10, R6 ;  /* 0x00000006000a7213 */ /* 0x000fe40000000000 */
[----:B------:R-:W-:Y:S02]  /*0370*/  CS2R R54, SRZ ;  /* 0x0000000000367805 */ /* 0x000fe4000001ff00 */
[----:B------:R-:W-:-:S02]  /*0380*/  IABS R8, R5 ;  /* 0x0000000500087213 */ /* 0x000fc40000000000 */
[----:B------:R-:W-:Y:S02]  /*0390*/  CS2R R56, SRZ ;  /* 0x0000000000387805 */ /* 0x000fe4000001ff00 */
[-C--:B------:R-:W-:Y:S02]  /*03a0*/  IABS R11, R5.reuse ;  /* 0x00000005000b7213 */ /* 0x080fe40000000000 */
[----:B------:R-:W-:Y:S01]  /*03b0*/  CS2R R58, SRZ ;  /* 0x00000000003a7805 */ /* 0x000fe2000001ff00 */
[----:B------:R-:W2:Y:S01]  /*03c0*/  I2F.RP R0, R8 ;  /* 0x0000000800007306 */ /* 0x000ea20000209400 */
[----:B------:R-:W-:Y:S02]  /*03d0*/  LOP3.LUT R6, R6, R5, RZ, 0x3c, !PT ;  /* 0x0000000506067212 */ /* 0x000fe400078e3cff */
[----:B------:R-:W-:Y:S01]  /*03e0*/  CS2R R60, SRZ ;  /* 0x00000000003c7805 */ /* 0x000fe2000001ff00 */
[----:B------:R-:W-:Y:S01]  /*03f0*/  IMAD.MOV R11, RZ, RZ, -R11 ;  /* 0x000000ffff0b7224 */ /* 0x000fe200078e0a0b */
[----:B------:R-:W-:-:S02]  /*0400*/  CS2R R62, SRZ ;  /* 0x00000000003e7805 */ /* 0x000fc4000001ff00 */
[----:B------:R-:W-:Y:S02]  /*0410*/  ISETP.GE.AND P3, PT, R6, RZ, PT ;  /* 0x000000ff0600720c */ /* 0x000fe40003f66270 */
[----:B------:R-:W-:Y:S02]  /*0420*/  CS2R R64, SRZ ;  /* 0x0000000000407805 */ /* 0x000fe4000001ff00 */
[----:B------:R-:W-:Y:S02]  /*0430*/  LOP3.LUT R6, RZ, R5, RZ, 0x33, !PT ;  /* 0x00000005ff067212 */ /* 0x000fe400078e33ff */
[----:B------:R-:W-:Y:S02]  /*0440*/  CS2R R66, SRZ ;  /* 0x0000000000427805 */ /* 0x000fe4000001ff00 */
[----:B------:R-:W-:Y:S02]  /*0450*/  CS2R R68, SRZ ;  /* 0x0000000000447805 */ /* 0x000fe4000001ff00 */
[----:B------:R-:W-:-:S02]  /*0460*/  CS2R R70, SRZ ;  /* 0x0000000000467805 */ /* 0x000fc4000001ff00 */
[----:B------:R-:W-:Y:S02]  /*0470*/  CS2R R72, SRZ ;  /* 0x0000000000487805 */ /* 0x000fe4000001ff00 */
[----:B------:R-:W-:Y:S02]  /*0480*/  CS2R R74, SRZ ;  /* 0x00000000004a7805 */ /* 0x000fe4000001ff00 */
[----:B------:R-:W-:Y:S02]  /*0490*/  CS2R R76, SRZ ;  /* 0x00000000004c7805 */ /* 0x000fe4000001ff00 */
[----:B------:R-:W-:Y:S01]  /*04a0*/  CS2R R78, SRZ ;  /* 0x00000000004e7805 */ /* 0x000fe2000001ff00 */
[----:B--2---:R-:W2:Y:S01]  /*04b0*/  MUFU.RCP R0, R0 ;  /* 0x0000000000007308 */ /* 0x004ea20000001000 */
[----:B------:R-:W-:Y:S02]  /*04c0*/  CS2R R80, SRZ ;  /* 0x0000000000507805 */ /* 0x000fe4000001ff00 */
[----:B------:R-:W-:-:S02]  /*04d0*/  CS2R R82, SRZ ;  /* 0x0000000000527805 */ /* 0x000fc4000001ff00 */
[----:B------:R-:W-:Y:S02]  /*04e0*/  CS2R R84, SRZ ;  /* 0x0000000000547805 */ /* 0x000fe4000001ff00 */
[----:B------:R-:W-:Y:S01]  /*04f0*/  CS2R R86, SRZ ;  /* 0x0000000000567805 */ /* 0x000fe2000001ff00 */
[----:B------:R-:W-:Y:S01]  /*0500*/  UMOV UR19, 0x1 ;  /* 0x0000000100137882 */ /* 0x000fe20000000000 */
[----:B------:R-:W-:Y:S01]  /*0510*/  UMOV UR20, 0xffffffff ;  /* 0xffffffff00147882 */ /* 0x000fe20000000000 */
[----:B------:R-:W-:Y:S01]  /*0520*/  UMOV UR4, URZ ;  /* 0x0000003f00047c82 */ /* 0x000fe20008000000 */
[----:B------:R-:W-:Y:S01]  /*0530*/  UMOV UR5, URZ ;  /* 0x0000003f00057c82 */ /* 0x000fe20008000000 */
[----:B--2---:R-:W-:Y:S02]  /*0540*/  VIADD R2, R0, 0xffffffe ;  /* 0x0ffffffe00027836 */ /* 0x004fe40000000000 */
[----:B------:R-:W2:Y:S02]  /*0550*/  S2R R0, SR_TID.X ;  /* 0x0000000000007919 */ /* 0x000ea40000002100 */
[----:B------:R3:W4:Y:S02]  /*0560*/  F2I.FTZ.U32.TRUNC.NTZ R3, R2 ;  /* 0x0000000200037305 */ /* 0x000724000021f000 */
[----:B---3--:R-:W-:-:S02]  /*0570*/  IMAD.MOV.U32 R2, RZ, RZ, RZ ;  /* 0x000000ffff027224 */ /* 0x008fc400078e00ff */
[----:B-1--4-:R-:W-:-:S04]  /*0580*/  IMAD.MOV R7, RZ, RZ, -R3 ;  /* 0x000000ffff077224 */ /* 0x012fc800078e0a03 */
[----:B------:R-:W-:-:S04]  /*0590*/  IMAD R7, R7, R8, RZ ;  /* 0x0000000807077224 */ /* 0x000fc800078e02ff */
[----:B------:R-:W-:-:S06]  /*05a0*/  IMAD.HI.U32 R3, R3, R7, R2 ;  /* 0x0000000703037227 */ /* 0x000fcc00078e0002 */
[----:B------:R-:W-:Y:S01]  /*05b0*/  IMAD.HI.U32 R2, R3, R10, RZ ;  /* 0x0000000a03027227 */ /* 0x000fe200078e00ff */
[----:B--2---:R-:W-:-:S03]  /*05c0*/  SHF.R.U32.HI R162, RZ, 0x5, R0 ;  /* 0x00000005ffa27819 */ /* 0x004fc60000011600 */
[----:B------:R-:W-:Y:S01]  /*05d0*/  IMAD R7, R2, R11, R10 ;  /* 0x0000000b02077224 */ /* 0x000fe200078e020a */
[----:B------:R-:W-:Y:S02]  /*05e0*/  IABS R10, R9 ;  /* 0x00000009000a7213 */ /* 0x000fe40000000000 */
[----:B------:R-:W-:Y:S02]  /*05f0*/  LOP3.LUT R161, R162, 0x7fffffc, RZ, 0xc0, !PT ;  /* 0x07fffffca2a17812 */ /* 0x000fe400078ec0ff */
[----:B------:R-:W-:Y:S01]  /*0600*/  ISETP.GT.U32.AND P2, PT, R8, R7, PT ;  /* 0x000000070800720c */ /* 0x000fe20003f44070 */
[----:B------:R-:W-:-:S04]  /*0610*/  IMAD.HI.U32 R3, R3, R10, RZ ;  /* 0x0000000a03037227 */ /* 0x000fc800078e00ff */
[----:B------:R-:W-:-:S05]  /*0620*/  IMAD R3, R3, R11, R10 ;  /* 0x0000000b03037224 */ /* 0x000fca00078e020a */
[----:B------:R-:W-:-:S03]  /*0630*/  ISETP.GT.U32.AND P1, PT, R8, R3, PT ;  /* 0x000000030800720c */ /* 0x000fc60003f24070 */
[----:B------:R-:W-:Y:S02]  /*0640*/  @!P2 IMAD.IADD R7, R7, 0x1, -R8 ;  /* 0x000000010707a824 */ /* 0x000fe400078e0a08 */
[----:B------:R-:W-:Y:S01]  /*0650*/  @!P2 VIADD R2, R2, 0x1 ;  /* 0x000000010202a836 */ /* 0x000fe20000000000 */
[----:B------:R-:W-:Y:S02]  /*0660*/  ISETP.GE.AND P2, PT, R9, RZ, PT ;  /* 0x000000ff0900720c */ /* 0x000fe40003f46270 */
[----:B------:R-:W-:-:S05]  /*0670*/  ISETP.GE.U32.AND P0, PT, R7, R8, PT ;  /* 0x000000080700720c */ /* 0x000fca0003f06070 */
[----:B------:R-:W-:-:S05]  /*0680*/  @!P1 IMAD.IADD R3, R3, 0x1, -R8 ;  /* 0x0000000103039824 */ /* 0x000fca00078e0a08 */
[----:B------:R-:W-:-:S03]  /*0690*/  ISETP.GT.U32.AND P1, PT, R8, R3, PT ;  /* 0x000000030800720c */ /* 0x000fc60003f24070 */
[----:B------:R-:W-:Y:S01]  /*06a0*/  @P0 VIADD R2, R2, 0x1 ;  /* 0x0000000102020836 */ /* 0x000fe20000000000 */
[----:B------:R-:W-:Y:S02]  /*06b0*/  ISETP.NE.AND P0, PT, R5, RZ, PT ;  /* 0x000000ff0500720c */ /* 0x000fe40003f05270 */
[----:B------:R-:W-:Y:S01]  /*06c0*/  SHF.R.U32.HI R5, RZ, 0x2, R0 ;  /* 0x00000002ff057819 */ /* 0x000fe20000011600 */
[----:B------:R-:W-:-:S03]  /*06d0*/  @!P3 IMAD.MOV R2, RZ, RZ, -R2 ;  /* 0x000000ffff02b224 */ /* 0x000fc600078e0a02 */
[----:B------:R-:W-:Y:S02]  /*06e0*/  SGXT.U32 R9, R5, 0x5 ;  /* 0x000000050509781a */ /* 0x000fe40000000000 */
[----:B------:R-:W-:Y:S01]  /*06f0*/  SEL R2, R6, R2, !P0 ;  /* 0x0000000206027207 */ /* 0x000fe20004000000 */
[----:B------:R-:W-:-:S04]  /*0700*/  @!P1 IMAD.IADD R3, R3, 0x1, -R8 ;  /* 0x0000000103039824 */ /* 0x000fc800078e0a08 */
[----:B------:R-:W-:Y:S02]  /*0710*/  IMAD.SHL.U32 R2, R2, 0x80, RZ ;  /* 0x0000008002027824 */ /* 0x000fe400078e00ff */
[----:B------:R-:W-:-:S03]  /*0720*/  @!P2 IMAD.MOV R3, RZ, RZ, -R3 ;  /* 0x000000ffff03a224 */ /* 0x000fc600078e0a03 */
[----:B------:R-:W-:Y:S02]  /*0730*/  LOP3.LUT R8, R2, 0x40, R9, 0xfe, !PT ;  /* 0x0000004002087812 */ /* 0x000fe400078efe09 */
[----:B------:R-:W-:Y:S02]  /*0740*/  LOP3.LUT R5, R2, R9, RZ, 0xfc, !PT ;  /* 0x0000000902057212 */ /* 0x000fe400078efcff */
[----:B------:R-:W-:Y:S01]  /*0750*/  LOP3.LUT R7, R2, 0x20, R9, 0xfe, !PT ;  /* 0x0000002002077812 */ /* 0x000fe200078efe09 */
[----:B------:R-:W-:Y:S01]  /*0760*/  IMAD.HI R15, R8, 0x2aaaaaab, RZ ;  /* 0x2aaaaaab080f7827 */ /* 0x000fe200078e02ff */
[----:B------:R-:W-:Y:S02]  /*0770*/  SEL R3, R6, R3, !P0 ;  /* 0x0000000306037207 */ /* 0x000fe40004000000 */
[----:B------:R-:W-:Y:S01]  /*0780*/  LOP3.LUT R14, R2, 0x60, R9, 0xfe, !PT ;  /* 0x00000060020e7812 */ /* 0x000fe200078efe09 */
[----:B------:R-:W-:Y:S01]  /*0790*/  IMAD.HI R10, R5, 0x2aaaaaab, RZ ;  /* 0x2aaaaaab050a7827 */ /* 0x000fe200078e02ff */
[----:B------:R-:W-:-:S03]  /*07a0*/  SHF.R.U32.HI R6, RZ, 0x1f, R15 ;  /* 0x0000001fff067819 */ /* 0x000fc6000001160f */
[----:B------:R-:W-:Y:S01]  /*07b0*/  IMAD.HI R12, R7, 0x2aaaaaab, RZ ;  /* 0x2aaaaaab070c7827 */ /* 0x000fe200078e02ff */
[----:B------:R-:W-:Y:S02]  /*07c0*/  LEA.HI R15, R15, R6, RZ, 0x17 ;  /* 0x000000060f0f7211 */ /* 0x000fe400078fb8ff */
[----:B------:R-:W-:Y:S01]  /*07d0*/  SHF.R.U32.HI R11, RZ, 0x1f, R10 ;  /* 0x0000001fff0b7819 */ /* 0x000fe2000001160a */
[----:B------:R-:W-:Y:S01]  /*07e0*/  IMAD R4, R4, 0x8, R3 ;  /* 0x0000000804047824 */ /* 0x000fe200078e0203 */
[----:B------:R-:W-:Y:S01]  /*07f0*/  SHF.R.U32.HI R13, RZ, 0x1f, R12 ;  /* 0x0000001fff0d7819 */ /* 0x000fe2000001160c */
[----:B------:R-:W-:Y:S01]  /*0800*/  IMAD R26, R15, -0xc00, R8 ;  /* 0xfffff4000f1a7824 */ /* 0x000fe200078e0208 */
[----:B------:R-:W-:Y:S01]  /*0810*/  LEA.HI R10, R10, R11, RZ, 0x17 ;  /* 0x0000000b0a0a7211 */ /* 0x000fe200078fb8ff */
[----:B------:R-:W-:Y:S01]  /*0820*/  IMAD.HI R16, R14, 0x2aaaaaab, RZ ;  /* 0x2aaaaaab0e107827 */ /* 0x000fe200078e02ff */
[----:B------:R-:W-:Y:S02]  /*0830*/  SHF.R.S32.HI R15, RZ, 0x18, R4 ;  /* 0x00000018ff0f7819 */ /* 0x000fe40000011404 */
[----:B------:R-:W-:Y:S01]  /*0840*/  LEA.HI R12, R12, R13, RZ, 0x17 ;  /* 0x0000000d0c0c7211 */ /* 0x000fe200078fb8ff */
[----:B------:R-:W-:Y:S01]  /*0850*/  IMAD.SHL.U32 R4, R4, 0x80, RZ ;  /* 0x0000008004047824 */ /* 0x000fe200078e00ff */
[----:B------:R-:W-:Y:S01]  /*0860*/  SHF.R.U32.HI R11, RZ, 0x1f, R16 ;  /* 0x0000001fff0b7819 */ /* 0x000fe20000011610 */
[----:B------:R-:W-:Y:S01]  /*0870*/  IMAD.SHL.U32 R3, R0, 0x8, RZ ;  /* 0x0000000800037824 */ /* 0x000fe200078e00ff */
[----:B------:R-:W-:Y:S01]  /*0880*/  SGXT R15, R15, 0x1 ;  /* 0x000000010f0f781a */ /* 0x000fe20000000200 */
[----:B------:R-:W-:Y:S01]  /*0890*/  IMAD R20, R10, -0xc00, R5 ;  /* 0xfffff4000a147824 */ /* 0x000fe200078e0205 */
[----:B------:R-:W-:Y:S01]  /*08a0*/  LOP3.LUT R10, R4, R9, RZ, 0xfc, !PT ;  /* 0x00000009040a7212 */ /* 0x000fe200078efcff */
[----:B------:R-:W-:Y:S01]  /*08b0*/  IMAD R22, R12, -0xc00, R7 ;  /* 0xfffff4000c167824 */ /* 0x000fe200078e0207 */
[----:B------:R-:W-:-:S02]  /*08c0*/  LOP3.LUT R8, R3, 0x18, R0, 0x48, !PT ;  /* 0x0000001803087812 */ /* 0x000fc400078e4800 */
[C---:B------:R-:W-:Y:S02]  /*08d0*/  LOP3.LUT R5, R9.reuse, 0x20, RZ, 0xfc, !PT ;  /* 0x0000002009057812 */ /* 0x040fe400078efcff */
[C---:B------:R-:W-:Y:S02]  /*08e0*/  LOP3.LUT R6, R9.reuse, 0x40, RZ, 0xfc, !PT ;  /* 0x0000004009067812 */ /* 0x040fe400078efcff */
[----:B------:R-:W-:Y:S01]  /*08f0*/  LOP3.LUT R7, R9, 0x60, RZ, 0xfc, !PT ;  /* 0x0000006009077812 */ /* 0x000fe200078efcff */
[--C-:B------:R-:W-:Y:S01]  /*0900*/  IMAD R5, R5, 0x20, R8.reuse ;  /* 0x0000002005057824 */ /* 0x100fe200078e0208 */
[----:B------:R-:W-:Y:S01]  /*0910*/  LEA.HI R19, R16, R11, RZ, 0x17 ;  /* 0x0000000b10137211 */ /* 0x000fe200078fb8ff */
[--C-:B------:R-:W-:Y:S01]  /*0920*/  IMAD R6, R6, 0x20, R8.reuse ;  /* 0x0000002006067824 */ /* 0x100fe200078e0208 */
[----:B------:R-:W-:Y:S01]  /*0930*/  LEA.HI R16, R15, R10, RZ, 0xc ;  /* 0x0000000a0f107211 */ /* 0x000fe200078f60ff */
[--C-:B------:R-:W-:Y:S01]  /*0940*/  IMAD R7, R7, 0x20, R8.reuse ;  /* 0x0000002007077824 */ /* 0x100fe200078e0208 */
[----:B------:R-:W-:Y:S01]  /*0950*/  LOP3.LUT R11, R4, 0x20, R9, 0xfe, !PT ;  /* 0x00000020040b7812 */ /* 0x000fe200078efe09 */
[----:B------:R-:W-:Y:S01]  /*0960*/  IMAD R8, R9, 0x20, R8 ;  /* 0x0000002009087824 */ /* 0x000fe200078e0208 */
[----:B------:R-:W-:Y:S01]  /*0970*/  LOP3.LUT R12, R4, 0x40, R9, 0xfe, !PT ;  /* 0x00000040040c7812 */ /* 0x000fe200078efe09 */
[----:B------:R-:W-:Y:S01]  /*0980*/  IMAD R14, R19, -0xc00, R14 ;  /* 0xfffff400130e7824 */ /* 0x000fe200078e020e */
[----:B------:R-:W-:-:S02]  /*0990*/  LOP3.LUT R13, R4, 0x60, R9, 0xfe, !PT ;  /* 0x00000060040d7812 */ /* 0x000fc400078efe09 */
[----:B------:R-:W-:Y:S02]  /*09a0*/  LOP3.LUT R9, R16, 0x3ff000, RZ, 0xc0, !PT ;  /* 0x003ff00010097812 */ /* 0x000fe400078ec0ff */
[C---:B------:R-:W-:Y:S02]  /*09b0*/  LEA.HI R16, R15.reuse, R11, RZ, 0xc ;  /* 0x0000000b0f107211 */ /* 0x040fe400078f60ff */
[C---:B------:R-:W-:Y:S01]  /*09c0*/  LEA.HI R17, R15.reuse, R12, RZ, 0xc ;  /* 0x0000000c0f117211 */ /* 0x040fe200078f60ff */
[----:B------:R-:W-:Y:S01]  /*09d0*/  IMAD.IADD R10, R10, 0x1, -R9 ;  /* 0x000000010a0a7824 */ /* 0x000fe200078e0a09 */
[----:B------:R-:W-:Y:S02]  /*09e0*/  LEA.HI R15, R15, R13, RZ, 0xc ;  /* 0x0000000d0f0f7211 */ /* 0x000fe400078f60ff */
[----:B------:R-:W-:Y:S02]  /*09f0*/  LOP3.LUT R16, R16, 0x3ff000, RZ, 0xc0, !PT ;  /* 0x003ff00010107812 */ /* 0x000fe400078ec0ff */
[----:B------:R-:W-:-:S02]  /*0a00*/  LOP3.LUT R17, R17, 0x3ff000, RZ, 0xc0, !PT ;  /* 0x003ff00011117812 */ /* 0x000fc400078ec0ff */
[----:B------:R-:W-:Y:S01]  /*0a10*/  LOP3.LUT R18, R15, 0x3ff000, RZ, 0xc0, !PT ;  /* 0x003ff0000f127812 */ /* 0x000fe200078ec0ff */
[----:B------:R-:W-:Y:S01]  /*0a20*/  IMAD.IADD R16, R11, 0x1, -R16 ;  /* 0x000000010b107824 */ /* 0x000fe200078e0a10 */
[----:B------:R-:W-:Y:S01]  /*0a30*/  LOP3.LUT R9, R3, 0x18, RZ, 0xc0, !PT ;  /* 0x0000001803097812 */ /* 0x000fe200078ec0ff */
[----:B------:R-:W-:Y:S01]  /*0a40*/  IMAD.IADD R12, R12, 0x1, -R17 ;  /* 0x000000010c0c7824 */ /* 0x000fe200078e0a11 */
[----:B------:R-:W-:Y:S01]  /*0a50*/  LEA R35, R8, UR18, 0x1 ;  /* 0x0000001208237c11 */ /* 0x000fe2000f8e08ff */
[----:B------:R-:W-:Y:S01]  /*0a60*/  IMAD.IADD R18, R13, 0x1, -R18 ;  /* 0x000000010d127824 */ /* 0x000fe200078e0a12 */
[----:B------:R-:W-:Y:S01]  /*0a70*/  LEA R37, R5, UR18, 0x1 ;  /* 0x0000001205257c11 */ /* 0x000fe2000f8e08ff */
[--C-:B------:R-:W-:Y:S01]  /*0a80*/  IMAD R19, R10, 0xc00, R9.reuse ;  /* 0x00000c000a137824 */ /* 0x100fe200078e0209 */
[----:B------:R-:W-:Y:S01]  /*0a90*/  LEA R39, R6, UR18, 0x1 ;  /* 0x0000001206277c11 */ /* 0x000fe2000f8e08ff */
[--C-:B------:R-:W-:Y:S01]  /*0aa0*/  IMAD R21, R16, 0xc00, R9.reuse ;  /* 0x00000c0010157824 */ /* 0x100fe200078e0209 */
[----:B------:R-:W-:Y:S01]  /*0ab0*/  LEA R41, R7, UR18, 0x1 ;  /* 0x0000001207297c11 */ /* 0x000fe2000f8e08ff */
[----:B------:R-:W-:-:S02]  /*0ac0*/  IMAD R23, R12, 0xc00, R9 ;  /* 0x00000c000c177824 */ /* 0x000fc400078e0209 */
[--C-:B------:R-:W-:Y:S02]  /*0ad0*/  IMAD R11, R18, 0xc00, R9.reuse ;  /* 0x00000c00120b7824 */ /* 0x100fe400078e0209 */
[----:B------:R-:W-:Y:S02]  /*0ae0*/  IMAD R27, R20, 0xc00, R9 ;  /* 0x00000c00141b7824 */ /* 0x000fe400078e0209 */
[----:B------:R-:W-:-:S04]  /*0af0*/  IMAD.WIDE R18, R19, 0x2, R24 ;  /* 0x0000000213127825 */ /* 0x000fc800078e0218 */
[----:B------:R-:W-:Y:S01]  /*0b00*/  IMAD R29, R22, 0xc00, R9 ;  /* 0x00000c00161d7824 */ /* 0x000fe200078e0209 */
[----:B------:R-:W-:Y:S01]  /*0b10*/  @!PT LDS RZ, [RZ] ;  /* 0x00000000fffff984 */ /* 0x000fe20000000800 */
[----:B------:R-:W-:Y:S01]  /*0b20*/  @!PT LDS RZ, [RZ] ;  /* 0x00000000fffff984 */ /* 0x000fe20000000800 */
[----:B------:R-:W-:Y:S01]  /*0b30*/  @!PT LDS RZ, [RZ] ;  /* 0x00000000fffff984 */ /* 0x000fe20000000800 */
[----:B------:R-:W-:Y:S01]  /*0b40*/  LDGSTS.E.BYPASS.128 [R35], desc[UR22][R18.64] ;  /* 0x0000000012237fae */ /* 0x000fe2000b901c56 */
[----:B------:R-:W-:-:S04]  /*0b50*/  IMAD.WIDE R20, R21, 0x2, R24 ;  /* 0x0000000215147825 */ /* 0x000fc800078e0218 */
[----:B------:R-:W-:Y:S01]  /*0b60*/  IMAD.WIDE R22, R23, 0x2, R24 ;  /* 0x0000000217167825 */ /* 0x000fe200078e0218 */
[----:B------:R-:W-:Y:S01]  /*0b70*/  LDGSTS.E.BYPASS.128 [R37], desc[UR22][R20.64] ;  /* 0x0000000014257fae */ /* 0x000fe2000b901c56 */
[----:B------:R-:W-:Y:S02]  /*0b80*/  IADD3 R10, P1, R20, 0x80, RZ ;  /* 0x00000080140a7810 */ /* 0x000fe40007f3e0ff */
[----:B------:R-:W-:Y:S01]  /*0b90*/  IMAD R31, R26, 0xc00, R9 ;  /* 0x00000c001a1f7824 */ /* 0x000fe200078e0209 */
[----:B------:R-:W-:Y:S01]  /*0ba0*/  LDGSTS.E.BYPASS.128 [R39], desc[UR22][R22.64] ;  /* 0x0000000016277fae */ /* 0x000fe2000b901c56 */
[----:B------:R-:W-:-:S04]  /*0bb0*/  IMAD.WIDE R24, R11, 0x2, R24 ;  /* 0x000000020b187825 */ /* 0x000fc800078e0218 */
[----:B------:R-:W-:Y:S01]  /*0bc0*/  IMAD R9, R14, 0xc00, R9 ;  /* 0x00000c000e097824 */ /* 0x000fe200078e0209 */
[----:B------:R-:W-:Y:S01]  /*0bd0*/  LDGSTS.E.BYPASS.128 [R41], desc[UR22][R24.64] ;  /* 0x0000000018297fae */ /* 0x000fe2000b901c56 */
[----:B-----5:R-:W-:-:S03]  /*0be0*/  IMAD.WIDE R26, R27, 0x2, R32 ;  /* 0x000000021b1a7825 */ /* 0x020fc600078e0220 */
[----:B------:R-:W0:Y:S01]  /*0bf0*/  LDGDEPBAR ;  /* 0x00000000000079af */ /* 0x000e220000000000 */
[----:B------:R-:W-:-:S03]  /*0c00*/  IMAD.WIDE R28, R29, 0x2, R32 ;  /* 0x000000021d1c7825 */ /* 0x000fc600078e0220 */
[----:B------:R-:W-:Y:S01]  /*0c10*/  LDGSTS.E.BYPASS.128 [R35+0x6000], desc[UR22][R26.64] ;  /* 0x060000001a237fae */ /* 0x000fe2000b901c56 */
[--C-:B------:R-:W-:Y:S01]  /*0c20*/  IMAD.WIDE R30, R31, 0x2, R32.reuse ;  /* 0x000000021f1e7825 */ /* 0x100fe200078e0220 */
[----:B------:R-:W-:Y:S02]  /*0c30*/  IADD3 R154, P2, R28, 0x80, RZ ;  /* 0x000000801c9a7810 */ /* 0x000fe40007f5e0ff */
[----:B------:R-:W-:Y:S01]  /*0c40*/  LDGSTS.E.BYPASS.128 [R37+0x6000], desc[UR22][R28.64] ;  /* 0x060000001c257fae */ /* 0x000fe2000b901c56 */
[----:B------:R-:W-:Y:S01]  /*0c50*/  IMAD.WIDE R32, R9, 0x2, R32 ;  /* 0x0000000209207825 */ /* 0x000fe200078e0220 */
[----:B------:R-:W-:Y:S02]  /*0c60*/  IADD3 R9, P0, R18, 0x80, RZ ;  /* 0x0000008012097810 */ /* 0x000fe40007f1e0ff */
[----:B------:R-:W-:Y:S01]  /*0c70*/  LDGSTS.E.BYPASS.128 [R39+0x6000], desc[UR22][R30.64] ;  /* 0x060000001e277fae */ /* 0x000fe2000b901c56 */
[----:B------:R-:W-:Y:S01]  /*0c80*/  IMAD.X R13, RZ, RZ, R21, P1 ;  /* 0x000000ffff0d7224 */ /* 0x000fe200008e0615 */
[----:B------:R-:W-:Y:S01]  /*0c90*/  IADD3 R14, P1, R24, 0x80, RZ ;  /* 0x00000080180e7810 */ /* 0x000fe20007f3e0ff */
[----:B------:R-:W-:Y:S01]  /*0ca0*/  IMAD.X R11, RZ, RZ, R19, P0 ;  /* 0x000000ffff0b7224 */ /* 0x000fe200000e0613 */
[----:B------:R-:W-:Y:S01]  /*0cb0*/  LDGSTS.E.BYPASS.128 [R41+0x6000], desc[UR22][R32.64] ;  /* 0x0600000020297fae */ /* 0x000fe2000b901c56 */
[----:B------:R-:W-:Y:S01]  /*0cc0*/  IADD3 R12, P0, R22, 0x80, RZ ;  /* 0x00000080160c7810 */ /* 0x000fe20007f1e0ff */
[----:B------:R-:W-:-:S02]  /*0cd0*/  IMAD.X R158, RZ, RZ, R29, P2 ;  /* 0x000000ffff9e7224 */ /* 0x000fc400010e061d */
[----:B------:R-:W0:Y:S01]  /*0ce0*/  LDGDEPBAR ;  /* 0x00000000000079af */ /* 0x000e220000000000 */
[----:B------:R-:W-:Y:S01]  /*0cf0*/  IMAD.X R17, RZ, RZ, R25, P1 ;  /* 0x000000ffff117224 */ /* 0x000fe200008e0619 */
[----:B------:R-:W-:Y:S01]  /*0d00*/  BAR.SYNC.DEFER_BLOCKING 0x0 ;  /* 0x0000000000007b1d */ /* 0x000fe20000010000 */
[----:B------:R-:W-:Y:S01]  /*0d10*/  IMAD.X R15, RZ, RZ, R23, P0 ;  /* 0x000000ffff0f7224 */ /* 0x000fe200000e0617 */
[----:B------:R-:W-:Y:S02]  /*0d20*/  IADD3 R16, P0, R26, 0x80, RZ ;  /* 0x000000801a107810 */ /* 0x000fe40007f1e0ff */
[----:B------:R-:W-:-:S03]  /*0d30*/  IADD3 R156, P1, R30, 0x80, RZ ;  /* 0x000000801e9c7810 */ /* 0x000fc60007f3e0ff */
[----:B------:R-:W-:Y:S01]  /*0d40*/  IMAD.X R155, RZ, RZ, R27, P0 ;  /* 0x000000ffff9b7224 */ /* 0x000fe200000e061b */
[----:B------:R-:W-:Y:S01]  /*0d50*/  IADD3 R157, P0, R32, 0x80, RZ ;  /* 0x00000080209d7810 */ /* 0x000fe20007f1e0ff */
[----:B------:R-:W-:-:S04]  /*0d60*/  IMAD.X R159, RZ, RZ, R31, P1 ;  /* 0x000000ffff9f7224 */ /* 0x000fc800008e061f */
[----:B------:R-:W-:Y:S01]  /*0d70*/  IMAD.X R160, RZ, RZ, R33, P0 ;  /* 0x000000ffffa07224 */ /* 0x000fe200000e0621 */
[----:B------:R-:W-:Y:S01]  /*0d80*/  @!PT LDS RZ, [RZ] ;  /* 0x00000000fffff984 */ /* 0x000fe20000000800 */
[----:B------:R-:W-:Y:S01]  /*0d90*/  @!PT LDS RZ, [RZ] ;  /* 0x00000000fffff984 */ /* 0x000fe20000000800 */
[----:B------:R-:W-:Y:S01]  /*0da0*/  @!PT LDS RZ, [RZ] ;  /* 0x00000000fffff984 */ /* 0x000fe20000000800 */
[----:B------:R-:W-:Y:S04]  /*0db0*/  LDGSTS.E.BYPASS.128 [R35+0x2000], desc[UR22][R18.64+0x40] ;  /* 0x0200004012237fae */ /* 0x000fe8000b901c56 */
[----:B------:R-:W-:Y:S04]  /*0dc0*/  LDGSTS.E.BYPASS.128 [R37+0x2000], desc[UR22][R20.64+0x40] ;  /* 0x0200004014257fae */ /* 0x000fe8000b901c56 */
[----:B------:R-:W-:Y:S04]  /*0dd0*/  LDGSTS.E.BYPASS.128 [R39+0x2000], desc[UR22][R22.64+0x40] ;  /* 0x0200004016277fae */ /* 0x000fe8000b901c56 */
[----:B------:R1:W-:Y:S04]  /*0de0*/  LDGSTS.E.BYPASS.128 [R41+0x2000], desc[UR22][R24.64+0x40] ;  /* 0x0200004018297fae */ /* 0x0003e8000b901c56 */
[----:B------:R-:W0:Y:S04]  /*0df0*/  LDGDEPBAR ;  /* 0x00000000000079af */ /* 0x000e280000000000 */
[----:B------:R2:W-:Y:S04]  /*0e00*/  LDGSTS.E.BYPASS.128 [R35+0x8000], desc[UR22][R26.64+0x40] ;  /* 0x080000401a237fae */ /* 0x0005e8000b901c56 */
[----:B------:R3:W-:Y:S01]  /*0e10*/  LDGSTS.E.BYPASS.128 [R37+0x8000], desc[UR22][R28.64+0x40] ;  /* 0x080000401c257fae */ /* 0x0007e2000b901c56 */
[----:B-1----:R-:W-:-:S03]  /*0e20*/  CS2R R24, SRZ ;  /* 0x0000000000187805 */ /* 0x002fc6000001ff00 */
[----:B------:R1:W-:Y:S04]  /*0e30*/  LDGSTS.E.BYPASS.128 [R39+0x8000], desc[UR22][R30.64+0x40] ;  /* 0x080000401e277fae */ /* 0x0003e8000b901c56 */
[----:B------:R4:W-:Y:S01]  /*0e40*/  LDGSTS.E.BYPASS.128 [R41+0x8000], desc[UR22][R32.64+0x40] ;  /* 0x0800004020297fae */ /* 0x0009e2000b901c56 */
[----:B--2---:R-:W-:Y:S02]  /*0e50*/  CS2R R26, SRZ ;  /* 0x00000000001a7805 */ /* 0x004fe4000001ff00 */
[----:B------:R-:W-:Y:S01]  /*0e60*/  CS2R R34, SRZ ;  /* 0x0000000000227805 */ /* 0x000fe2000001ff00 */
[----:B------:R-:W0:Y:S01]  /*0e70*/  LDGDEPBAR ;  /* 0x00000000000079af */ /* 0x000e220000000000 */
[----:B---3--:R-:W-:Y:S02]  /*0e80*/  CS2R R28, SRZ ;  /* 0x00000000001c7805 */ /* 0x008fe4000001ff00 */
[----:B------:R-:W-:-:S02]  /*0e90*/  CS2R R36, SRZ ;  /* 0x0000000000247805 */ /* 0x000fc4000001ff00 */
[----:B-1----:R-:W-:Y:S02]  /*0ea0*/  CS2R R30, SRZ ;  /* 0x00000000001e7805 */ /* 0x002fe4000001ff00 */
[----:B------:R-:W-:Y:S02]  /*0eb0*/  CS2R R38, SRZ ;  /* 0x0000000000267805 */ /* 0x000fe4000001ff00 */
[----:B----4-:R-:W-:Y:S02]  /*0ec0*/  CS2R R32, SRZ ;  /* 0x0000000000207805 */ /* 0x010fe4000001ff00 */
[----:B------:R-:W-:-:S07]  /*0ed0*/  CS2R R40, SRZ ;  /* 0x0000000000287805 */ /* 0x000fce000001ff00 */
.L_x_0:
[----:B------:R-:W1:Y:S01]  /*0ee0*/  SHFL.IDX PT, R18, R161, RZ, 0x1f ;  /* 0x00001fffa1127589 */ /* 0x000e6200000e0000 */
[----:B------:R-:W-:Y:S01]  /*0ef0*/  UIADD3 UR20, UR20, 0x1, URZ ;  /* 0x0000000114147890 */ /* 0x000fe2000fffe03f */
[----:B------:R-:W-:-:S04]  /*0f00*/  DEPBAR.LE SB0, 0x2 ;  /* 0x000080800000791a */ /* 0x000fc80000000000 */
[----:B------:R-:W-:Y:S01]  /*0f10*/  UISETP.GE.AND UP0, UPT, UR20, 0x3, UPT ;  /* 0x000000031400788c */ /* 0x000fe2000bf06270 */
[----:B------:R-:W-:Y:S01]  /*0f20*/  BAR.SYNC.DEFER_BLOCKING 0x0 ;  /* 0x0000000000007b1d */ /* 0x000fe20000010000 */
[----:B------:R-:W-:Y:S01]  /*0f30*/  UIADD3 UR19, UR19, 0x1, URZ ;  /* 0x0000000113137890 */ /* 0x000fe2000fffe03f */
[----:B------:R-:W-:Y:S01]  /*0f40*/  VIADD R163, R163, 0x20 ;  /* 0x00000020a3a37836 */ /* 0x000fe20000000000 */
[----:B------:R-:W-:Y:S01]  /*0f50*/  USEL UR20, UR20, URZ, !UP0 ;  /* 0x0000003f14147287 */ /* 0x000fe2000c000000 */
[----:B------:R-:W-:Y:S02]  /*0f60*/  IADD3 R152, P1, R9, UR4, RZ ;  /* 0x0000000409987c10 */ /* 0x000fe4000ff3e0ff */
[----:B------:R-:W-:Y:S01]  /*0f70*/  UMOV UR15, 0x80000020 ;  /* 0x80000020000f7882 */ /* 0x000fe20000000000 */
[----:B------:R-:W-:Y:S01]  /*0f80*/  UMOV UR9, 0x80000020 ;  /* 0x8000002000097882 */ /* 0x000fe20000000000 */
[----:B------:R-:W-:Y:S02]  /*0f90*/  ISETP.GE.U32.AND P0, PT, R163, 0xbc0, PT ;  /* 0x00000bc0a300780c */ /* 0x000fe40003f06070 */
[----:B------:R-:W-:-:S02]  /*0fa0*/  IADD3.X R153, R11, UR5, RZ, P1, !PT ;  /* 0x000000050b997c10 */ /* 0x000fc40008ffe4ff */
[----:B------:R-:W-:-:S04]  /*0fb0*/  IADD3 R20, P1, R10, UR4, RZ ;  /* 0x000000040a147c10 */ /* 0x000fc8000ff3e0ff */
[----:B------:R-:W-:Y:S02]  /*0fc0*/  IADD3.X R21, R13, UR5, RZ, P1, !PT ;  /* 0x000000050d157c10 */ /* 0x000fe40008ffe4ff */
[----:B-1----:R-:W-:Y:S02]  /*0fd0*/  R2UR UR6, R18 ;  /* 0x00000000120672ca */ /* 0x002fe400000e0000 */
[----:B------:R-:W-:Y:S01]  /*0fe0*/  IADD3 R18, P1, R12, UR4, RZ ;  /* 0x000000040c127c10 */ /* 0x000fe2000ff3e0ff */
[----:B------:R-:W-:-:S03]  /*0ff0*/  WARPGROUP.ARRIVE ;  /* 0x00000000000079c5 */ /* 0x000fc60000000000 */
[----:B------:R-:W-:-:S07]  /*1000*/  IADD3.X R19, R15, UR5, RZ, P1, !PT ;  /* 0x000000050f137c10 */ /* 0x000fce0008ffe4ff */
[----:B------:R-:W-:Y:S02]  /*1010*/  USHF.L.U32 UR7, UR6, 0x6, URZ ;  /* 0x0000000606077899 */ /* 0x000fe4000800063f */
[----:B------:R-:W-:Y:S02]  /*1020*/  ULEA UR6, UR20, UR18, 0xd ;  /* 0x0000001214067291 */ /* 0x000fe4000f8e683f */
[----:B------:R-:W-:Y:S02]  /*1030*/  ULOP3.LUT UR7, UR7, 0xc0, URZ, 0xc0, !UPT ;  /* 0x000000c007077892 */ /* 0x000fe4000f8ec03f */
[----:B------:R-:W-:Y:S02]  /*1040*/  USHF.R.U32.HI UR8, URZ, 0x4, UR6 ;  /* 0x000000043f087899 */ /* 0x000fe40008011606 */
[----:B------:R-:W-:Y:S02]  /*1050*/  UIADD3 UR6, UR6, 0x6000, URZ ;  /* 0x0000600006067890 */ /* 0x000fe4000fffe03f */
[----:B------:R-:W-:-:S02]  /*1060*/  ULOP3.LUT UR8, UR8, 0x3fff, URZ, 0xc0, !UPT ;  /* 0x00003fff08087892 */ /* 0x000fc4000f8ec03f */
[----:B------:R-:W-:Y:S02]  /*1070*/  USHF.R.U32.HI UR6, URZ, 0x4, UR6 ;  /* 0x000000043f067899 */ /* 0x000fe40008011606 */
[----:B------:R-:W-:Y:S02]  /*1080*/  UIADD3 UR16, UP0, UR7, UR8, URZ ;  /* 0x0000000807107290 */ /* 0x000fe4000ff1e03f */
[----:B------:R-:W-:Y:S02]  /*1090*/  ULOP3.LUT UR6, UR6, 0x3fff, URZ, 0xc0, !UPT ;  /* 0x00003fff06067892 */ /* 0x000fe4000f8ec03f */
[----:B------:R-:W-:Y:S02]  /*10a0*/  UIADD3.X UR17, URZ, URZ, URZ, UP0, !UPT ;  /* 0x0000003f3f117290 */ /* 0x000fe400087fe43f */
[----:B------:R-:W-:Y:S02]  /*10b0*/  ULOP3.LUT UR14, UR6, 0x2000000, URZ, 0xfc, !UPT ;  /* 0x02000000060e7892 */ /* 0x000fe4000f8efc3f */
[----:B------:R-:W-:-:S02]  /*10c0*/  ULOP3.LUT UR12, UR16, 0x2000000, URZ, 0xfc, !UPT ;  /* 0x02000000100c7892 */ /* 0x000fc4000f8efc3f */
[----:B------:R-:W-:Y:S01]  /*10d0*/  ULOP3.LUT UR13, UR17, 0x80000020, URZ, 0xfc, !UPT ;  /* 0x80000020110d7892 */ /* 0x000fe2000f8efc3f */
[----:B------:R-:W-:Y:S01]  /*10e0*/  UMOV UR8, 0x2000002 ;  /* 0x0200000200087882 */ /* 0x000fe20000000000 */
[----:B------:R-:W-:Y:S01]  /*10f0*/  UMOV UR7, URZ ;  /* 0x0000003f00077c82 */ /* 0x000fe20008000000 */
[----:B------:R-:W-:Y:S02]  /*1100*/  UISETP.GE.AND UP0, UPT, UR19, 0x3, UPT ;  /* 0x000000031300788c */ /* 0x000fe4000bf06270 */
[----:B------:R-:W-:Y:S02]  /*1110*/  UIADD3.64 UR10, UR6, UR8, URZ ;  /* 0x00000008060a7297 */ /* 0x000fe4000fffe03f */
[----:B------:R-:W-:Y:S02]  /*1120*/  UIADD3.64 UR8, UR16, UR8, URZ ;  /* 0x0000000810087297 */ /* 0x000fe4000fffe03f */
[----:B------:R-:W-:Y:S01]  /*1130*/  HGMMA.64x128x16.F32.BF16 R88, gdesc[UR12], R88 ;  /* 0x01e000000c5879f0 */ /* 0x000fe20008701858 */
[----:B------:R-:W-:Y:S01]  /*1140*/  UMOV UR12, 0x2000100 ;  /* 0x02000100000c7882 */ /* 0x000fe20000000000 */
[----:B------:R-:W-:Y:S01]  /*1150*/  UMOV UR13, 0x80000020 ;  /* 0x80000020000d7882 */ /* 0x000fe20000000000 */
[----:B------:R-:W-:-:S02]  /*1160*/  USEL UR19, UR19, URZ, !UP0 ;  /* 0x0000003f13137287 */ /* 0x000fc4000c000000 */
[----:B------:R-:W-:Y:S02]  /*1170*/  UIADD3.64 UR12, UR16, UR12, URZ ;  /* 0x0000000c100c7297 */ /* 0x000fe4000fffe03f */
[----:B------:R-:W-:-:S06]  /*1180*/  ULEA UR6, UR19, UR18, 0xd ;  /* 0x0000001213067291 */ /* 0x000fcc000f8e683f */
[----:B------:R-:W-:Y:S02]  /*1190*/  LEA R23, R8, UR6, 0x1 ;  /* 0x0000000608177c11 */ /* 0x000fe4000f8e08ff */
[----:B------:R-:W-:Y:S02]  /*11a0*/  LEA R165, R6, UR6, 0x1 ;  /* 0x0000000606a57c11 */ /* 0x000fe4000f8e08ff */
[----:B------:R-:W-:Y:S01]  /*11b0*/  LEA R164, R7, UR6, 0x1 ;  /* 0x0000000607a47c11 */ /* 0x000fe2000f8e08ff */
[----:B------:R-:W-:-:S12]  /*11c0*/  HGMMA.64x128x16.F32.BF16 R88, gdesc[UR8], R88 ;  /* 0x01e00000085879f0 */ /* 0x000fd80008701858 */
[----:B------:R-:W-:Y:S01]  /*11d0*/  HGMMA.64x128x16.F32.BF16 R24, gdesc[UR12], R24 ;  /* 0x01e000000c1879f0 */ /* 0x000fe20008701818 */
[----:B------:R-:W-:Y:S01]  /*11e0*/  UMOV UR8, 0x2000102 ;  /* 0x0200010200087882 */ /* 0x000fe20000000000 */
[----:B------:R-:W-:Y:S02]  /*11f0*/  UMOV UR9, 0x80000020 ;  /* 0x8000002000097882 */ /* 0x000fe40000000000 */
[----:B------:R-:W-:-:S09]  /*1200*/  UIADD3.64 UR8, UR16, UR8, URZ ;  /* 0x0000000810087297 */ /* 0x000fd2000fffe03f */
[----:B------:R-:W-:Y:S03]  /*1210*/  HGMMA.64x128x16.F32.BF16 R24, gdesc[UR8], R24, gsb0 ;  /* 0x01e00000081879f0 */ /* 0x000fe60008001818 */
[----:B------:R-:W-:Y:S02]  /*1220*/  WARPGROUP.DEPBAR.LE gsb0, 0x1 ;  /* 0x00008000000079c5 */ /* 0x000fe40000010100 */
[----:B------:R-:W-:Y:S06]  /*1230*/  BAR.SYNC.DEFER_BLOCKING 0x0 ;  /* 0x0000000000007b1d */ /* 0x000fec0000010000 */
[----:B------:R-:W-:Y:S01]  /*1240*/  @!PT LDS RZ, [RZ] ;  /* 0x00000000fffff984 */ /* 0x000fe20000000800 */
[----:B------:R-:W-:Y:S01]  /*1250*/  @!PT LDS RZ, [RZ] ;  /* 0x00000000fffff984 */ /* 0x000fe20000000800 */
[----:B------:R-:W-:Y:S01]  /*1260*/  @!PT LDS RZ, [RZ] ;  /* 0x00000000fffff984 */ /* 0x000fe20000000800 */
[----:B------:R1:W-:Y:S02]  /*1270*/  LDGSTS.E.BYPASS.128 [R23], desc[UR22][R152.64], !P0 ;  /* 0x0000000098177fae */ /* 0x0003e4000c101c56 */
[----:B-1----:R-:W-:-:S05]  /*1280*/  LEA R153, R5, UR6, 0x1 ;  /* 0x0000000605997c11 */ /* 0x002fca000f8e08ff */
[----:B------:R-:W-:Y:S04]  /*1290*/  LDGSTS.E.BYPASS.128 [R153], desc[UR22][R20.64], !P0 ;  /* 0x0000000014997fae */ /* 0x000fe8000c101c56 */
[----:B------:R1:W-:Y:S02]  /*12a0*/  LDGSTS.E.BYPASS.128 [R165], desc[UR22][R18.64], !P0 ;  /* 0x0000000012a57fae */ /* 0x0003e4000c101c56 */
[----:B-1----:R-:W-:-:S04]  /*12b0*/  IADD3 R18, P1, R14, UR4, RZ ;  /* 0x000000040e127c10 */ /* 0x002fc8000ff3e0ff */
[----:B------:R-:W-:Y:S02]  /*12c0*/  IADD3.X R19, R17, UR5, RZ, P1, !PT ;  /* 0x0000000511137c10 */ /* 0x000fe40008ffe4ff */
[----:B------:R-:W-:-:S03]  /*12d0*/  IADD3 R20, P1, R16, UR4, RZ ;  /* 0x0000000410147c10 */ /* 0x000fc6000ff3e0ff */
[----:B------:R-:W-:Y:S01]  /*12e0*/  LDGSTS.E.BYPASS.128 [R164], desc[UR22][R18.64], !P0 ;  /* 0x0000000012a47fae */ /* 0x000fe2000c101c56 */
[----:B------:R-:W-:Y:S02]  /*12f0*/  IADD3.X R21, R155, UR5, RZ, P1, !PT ;  /* 0x000000059b157c10 */ /* 0x000fe40008ffe4ff */
[----:B------:R-:W-:Y:S01]  /*1300*/  IADD3 R22, P1, R154, UR4, RZ ;  /* 0x000000049a167c10 */ /* 0x000fe2000ff3e0ff */
[----:B------:R-:W0:Y:S04]  /*1310*/  LDGDEPBAR ;  /* 0x00000000000079af */ /* 0x000e280000000000 */
[----:B------:R1:W-:Y:S02]  /*1320*/  LDGSTS.E.BYPASS.128 [R23+0x6000], desc[UR22][R20.64], !P0 ;  /* 0x0600000014177fae */ /* 0x0003e4000c101c56 */
[----:B-1----:R-:W-:-:S02]  /*1330*/  IADD3.X R23, R158, UR5, RZ, P1, !PT ;  /* 0x000000059e177c10 */ /* 0x002fc40008ffe4ff */
[----:B------:R-:W-:-:S03]  /*1340*/  IADD3 R152, P1, R156, UR4, RZ ;  /* 0x000000049c987c10 */ /* 0x000fc6000ff3e0ff */
[----:B------:R1:W-:Y:S02]  /*1350*/  LDGSTS.E.BYPASS.128 [R153+0x6000], desc[UR22][R22.64], !P0 ;  /* 0x0600000016997fae */ /* 0x0003e4000c101c56 */
[----:B-1----:R-:W-:Y:S02]  /*1360*/  IADD3.X R153, R159, UR5, RZ, P1, !PT ;  /* 0x000000059f997c10 */ /* 0x002fe40008ffe4ff */
[----:B------:R-:W-:Y:S01]  /*1370*/  IADD3 R18, P1, R157, UR4, RZ ;  /* 0x000000049d127c10 */ /* 0x000fe2000ff3e0ff */
[----:B------:R-:W-:Y:S02]  /*1380*/  UIADD3 UR4, UP0, UR4, 0x40, URZ ;  /* 0x0000004004047890 */ /* 0x000fe4000ff1e03f */
[----:B------:R1:W-:Y:S01]  /*1390*/  LDGSTS.E.BYPASS.128 [R165+0x6000], desc[UR22][R152.64], !P0 ;  /* 0x0600000098a57fae */ /* 0x0003e2000c101c56 */
[----:B------:R-:W-:Y:S01]  /*13a0*/  IADD3.X R19, R160, UR5, RZ, P1, !PT ;  /* 0x00000005a0137c10 */ /* 0x000fe20008ffe4ff */
[----:B------:R-:W-:-:S04]  /*13b0*/  UIADD3.X UR5, URZ, UR5, URZ, UP0, !UPT ;  /* 0x000000053f057290 */ /* 0x000fc800087fe43f */
[----:B------:R1:W-:Y:S01]  /*13c0*/  LDGSTS.E.BYPASS.128 [R164+0x6000], desc[UR22][R18.64], !P0 ;  /* 0x0600000012a47fae */ /* 0x0003e2000c101c56 */
[----:B------:R-:W-:-:S03]  /*13d0*/  ISETP.GE.U32.AND P0, PT, R163, 0xbe0, PT ;  /* 0x00000be0a300780c */ /* 0x000fc60003f06070 */
[----:B------:R-:W0:Y:S10]  /*13e0*/  LDGDEPBAR ;  /* 0x00000000000079af */ /* 0x000e340000000000 */
[----:B-1----:R-:W-:Y:S05]  /*13f0*/  @!P0 BRA `(.L_x_0) ;  /* 0xfffffff800b88947 */ /* 0x002fea000383ffff */
[----:B------:R-:W-:Y:S02]  /*1400*/  WARPGROUP.DEPBAR.LE gsb0, 0x0 ;  /* 0x00008000000079c5 */ /* 0x000fe40000010000 */
[----:B------:R-:W-:Y:S01]  /*1410*/  LOP3.LUT R162, R162, 0x3, RZ, 0xc0, !PT ;  /* 0x00000003a2a27812 */ /* 0x000fe200078ec0ff */
[----:B------:R-:W-:-:S04]  /*1420*/  DEPBAR.LE SB0, 0x0 ;  /* 0x000080000000791a */ /* 0x000fc80000000000 */
[--C-:B------:R-:W-:Y:S01]  /*1430*/  SHF.R.U32.HI R5, RZ, 0x2, R0.reuse ;  /* 0x00000002ff057819 */ /* 0x100fe20000011600 */
[----:B------:R-:W-:Y:S01]  /*1440*/  IMAD.SHL.U32 R8, R162, 0x10, RZ ;  /* 0x00000010a2087824 */ /* 0x000fe200078e00ff */
[----:B------:R-:W-:Y:S01]  /*1450*/  SHF.R.U32.HI R9, RZ, 0x4, R0 ;  /* 0x00000004ff097819 */ /* 0x000fe20000011600 */
[----:B------:R-:W-:Y:S01]  /*1460*/  IMAD.SHL.U32 R6, R0, 0x2, RZ ;  /* 0x0000000200067824 */ /* 0x000fe200078e00ff */
[----:B------:R-:W-:Y:S01]  /*1470*/  SGXT.U32 R5, R5, 0x3 ;  /* 0x000000030505781a */ /* 0x000fe20000000000 */
[----:B------:R-:W-:Y:S01]  /*1480*/  IMAD.SHL.U32 R162, R162, 0x2, RZ ;  /* 0x00000002a2a27824 */ /* 0x000fe200078e00ff */
[----:B------:R-:W-:Y:S02]  /*1490*/  SGXT.U32 R9, R9, 0x1 ;  /* 0x000000010909781a */ /* 0x000fe40000000000 */
[----:B------:R-:W-:Y:S02]  /*14a0*/  LOP3.LUT R7, R8, R5, RZ, 0xfc, !PT ;  /* 0x0000000508077212 */ /* 0x000fe400078efcff */
[----:B------:R-:W-:-:S02]  /*14b0*/  LOP3.LUT R6, R6, 0x6, RZ, 0xc0, !PT ;  /* 0x0000000606067812 */ /* 0x000fc400078ec0ff */
[----:B------:R-:W-:Y:S02]  /*14c0*/  SHF.R.U32.HI R5, RZ, 0x4, R0 ;  /* 0x00000004ff057819 */ /* 0x000fe40000011600 */
[----:B------:R-:W-:Y:S01]  /*14d0*/  LOP3.LUT R9, R162, R9, RZ, 0xfc, !PT ;  /* 0x00000009a2097212 */ /* 0x000fe200078efcff */
[----:B------:R-:W-:Y:S01]  /*14e0*/  IMAD R6, R7, 0x88, R6 ;  /* 0x0000008807067824 */ /* 0x000fe200078e0206 */
[----:B------:R-:W-:Y:S02]  /*14f0*/  LOP3.LUT R0, R3, 0x78, RZ, 0xc0, !PT ;  /* 0x0000007803007812 */ /* 0x000fe400078ec0ff */
[----:B------:R-:W-:Y:S02]  /*1500*/  SGXT.U32 R5, R5, 0x3 ;  /* 0x000000030505781a */ /* 0x000fe40000000000 */
[----:B------:R-:W-:Y:S01]  /*1510*/  LOP3.LUT R2, R2, 0x78, R3, 0xf8, !PT ;  /* 0x0000007802027812 */ /* 0x000fe200078ef803 */
[----:B------:R-:W-:Y:S01]  /*1520*/  IMAD R9, R9, 0x88, R0 ;  /* 0x0000008809097824 */ /* 0x000fe200078e0200 */
[----:B------:R-:W-:Y:S01]  /*1530*/  LEA R0, R6, UR18, 0x2 ;  /* 0x0000001206007c11 */ /* 0x000fe2000f8e10ff */
[----:B------:R-:W-:Y:S01]  /*1540*/  BAR.SYNC.DEFER_BLOCKING 0x0 ;  /* 0x0000000000007b1d */ /* 0x000fe20000010000 */
[----:B------:R-:W-:-:S02]  /*1550*/  LOP3.LUT R3, R5, R4, RZ, 0xfc, !PT ;  /* 0x0000000405037212 */ /* 0x000fc400078efcff */
[----:B------:R-:W-:-:S04]  /*1560*/  ISETP.GE.AND P6, PT, R2, 0xc00, PT ;  /* 0x00000c000200780c */ /* 0x000fc80003fc6270 */
[----:B------:R-:W-:Y:S01]  /*1570*/  ISETP.LT.AND P0, PT, R3, 0x1000, !P6 ;  /* 0x000010000300780c */ /* 0x000fe20007701270 */
[----:B------:R-:W-:Y:S04]  /*1580*/  STS.64 [R0], R88 ;  /* 0x0000005800007388 */ /* 0x000fe80000000a00 */
[----:B------:R-:W-:Y:S04]  /*1590*/  STS.64 [R0+0x1100], R90 ;  /* 0x0011005a00007388 */ /* 0x000fe80000000a00 */
        /* <DEDUP_REMOVED lines=16> */
[----:B------:R1:W-:Y:S04]  /*16a0*/  STS.64 [R0+0x120], R124 ;  /* 0x0001207c00007388 */ /* 0x0003e80000000a00 */
[----:B------:R2:W-:Y:S04]  /*16b0*/  STS.64 [R0+0x1220], R126 ;  /* 0x0012207e00007388 */ /* 0x0005e80000000a00 */
[----:B------:R-:W-:Y:S04]  /*16c0*/  STS.64 [R0+0x140], R128 ;  /* 0x0001408000007388 */ /* 0x000fe80000000a00 */
[----:B------:R-:W-:Y:S01]  /*16d0*/  STS.64 [R0+0x1240], R130 ;  /* 0x0012408200007388 */ /* 0x000fe20000000a00 */
[----:B-1----:R-:W-:-:S03]  /*16e0*/  LEA R124, R9, UR18, 0x2 ;  /* 0x00000012097c7c11 */ /* 0x002fc6000f8e10ff */
[----:B------:R-:W-:Y:S01]  /*16f0*/  STS.64 [R0+0x160], R132 ;  /* 0x0001608400007388 */ /* 0x000fe20000000a00 */
[----:B--2---:R-:W1:Y:S03]  /*1700*/  LDC.64 R126, c[0x0][0x210] ;  /* 0x00008400ff7e7b82 */ /* 0x004e660000000a00 */
[----:B------:R-:W-:Y:S04]  /*1710*/  STS.64 [R0+0x1260], R134 ;  /* 0x0012608600007388 */ /* 0x000fe80000000a00 */
[----:B------:R-:W-:Y:S04]  /*1720*/  STS.64 [R0+0x180], R136 ;  /* 0x0001808800007388 */ /* 0x000fe80000000a00 */
[----:B------:R-:W-:Y:S04]  /*1730*/  STS.64 [R0+0x1280], R138 ;  /* 0x0012808a00007388 */ /* 0x000fe80000000a00 */
[----:B------:R-:W-:Y:S04]  /*1740*/  STS.64 [R0+0x1a0], R140 ;  /* 0x0001a08c00007388 */ /* 0x000fe80000000a00 */
[----:B------:R-:W-:Y:S04]  /*1750*/  STS.64 [R0+0x12a0], R142 ;  /* 0x0012a08e00007388 */ /* 0x000fe80000000a00 */
[----:B------:R2:W-:Y:S04]  /*1760*/  STS.64 [R0+0x1c0], R144 ;  /* 0x0001c09000007388 */ /* 0x0005e80000000a00 */
[----:B------:R-:W-:Y:S04]  /*1770*/  STS.64 [R0+0x12c0], R146 ;  /* 0x0012c09200007388 */ /* 0x000fe80000000a00 */
[----:B------:R-:W-:Y:S04]  /*1780*/  STS.64 [R0+0x1e0], R148 ;  /* 0x0001e09400007388 */ /* 0x000fe80000000a00 */
[----:B------:R-:W-:Y:S01]  /*1790*/  STS.64 [R0+0x12e0], R150 ;  /* 0x0012e09600007388 */ /* 0x000fe20000000a00 */
[----:B--2---:R-:W-:Y:S01]  /*17a0*/  P2R R144, PR, RZ, 0x1 ;  /* 0x00000001ff907803 */ /* 0x004fe20000000000 */
[----:B------:R-:W-:Y:S06]  /*17b0*/  BAR.SYNC.DEFER_BLOCKING 0x0 ;  /* 0x0000000000007b1d */ /* 0x000fec0000010000 */
[----:B------:R-:W-:Y:S04]  /*17c0*/  LDS.128 R132, [R124] ;  /* 0x000000007c847984 */ /* 0x000fe80000000c00 */
[----:B------:R-:W2:Y:S04]  /*17d0*/  LDS.128 R128, [R124+0x10] ;  /* 0x000010007c807984 */ /* 0x000ea80000000c00 */
[----:B------:R-:W3:Y:S04]  /*17e0*/  LDS.128 R4, [R124+0x1100] ;  /* 0x001100007c047984 */ /* 0x000ee80000000c00 */
[----:B------:R-:W4:Y:S04]  /*17f0*/  LDS.128 R12, [R124+0x1110] ;  /* 0x001110007c0c7984 */ /* 0x000f280000000c00 */
[----:B------:R-:W5:Y:S04]  /*1800*/  LDS.128 R120, [R124+0x2200] ;  /* 0x002200007c787984 */ /* 0x000f680000000c00 */
[----:B------:R-:W1:Y:S04]  /*1810*/  LDS.128 R8, [R124+0x2210] ;  /* 0x002210007c087984 */ /* 0x000e680000000c00 */
[----:B------:R-:W-:Y:S04]  /*1820*/  LDS.128 R112, [R124+0x3300] ;  /* 0x003300007c707984 */ /* 0x000fe80000000c00 */
[----:B------:R-:W-:Y:S04]  /*1830*/  LDS.128 R116, [R124+0x3310] ;  /* 0x003310007c747984 */ /* 0x000fe80000000c00 */
[----:B------:R-:W-:Y:S04]  /*1840*/  LDS.128 R104, [R124+0x4400] ;  /* 0x004400007c687984 */ /* 0x000fe80000000c00 */
[----:B------:R-:W1:Y:S04]  /*1850*/  LDS.128 R108, [R124+0x4410] ;  /* 0x004410007c6c7984 */ /* 0x000e680000000c00 */
[----:B------:R-:W-:Y:S04]  /*1860*/  LDS.128 R96, [R124+0x5500] ;  /* 0x005500007c607984 */ /* 0x000fe80000000c00 */
[----:B------:R-:W1:Y:S04]  /*1870*/  LDS.128 R100, [R124+0x5510] ;  /* 0x005510007c647984 */ /* 0x000e680000000c00 */
[----:B------:R-:W-:Y:S04]  /*1880*/  LDS.128 R88, [R124+0x6600] ;  /* 0x006600007c587984 */ /* 0x000fe80000000c00 */
[----:B------:R-:W1:Y:S04]  /*1890*/  LDS.128 R92, [R124+0x6610] ;  /* 0x006610007c5c7984 */ /* 0x000e680000000c00 */
[----:B------:R-:W-:Y:S04]  /*18a0*/  LDS.128 R16, [R124+0x7700] ;  /* 0x007700007c107984 */ /* 0x000fe80000000c00 */
[----:B------:R-:W1:Y:S01]  /*18b0*/  LDS.128 R20, [R124+0x7710] ;  /* 0x007710007c147984 */ /* 0x000e620000000c00 */
[----:B------:R-:W-:Y:S06]  /*18c0*/  BAR.SYNC.DEFER_BLOCKING 0x0 ;  /* 0x0000000000007b1d */ /* 0x000fec0000010000 */
[----:B------:R2:W-:Y:S04]  /*18d0*/  STS.64 [R0], R24 ;  /* 0x0000001800007388 */ /* 0x0005e80000000a00 */
[----:B------:R3:W-:Y:S04]  /*18e0*/  STS.64 [R0+0x1100], R26 ;  /* 0x0011001a00007388 */ /* 0x0007e80000000a00 */
[----:B------:R-:W-:Y:S04]  /*18f0*/  STS.64 [R0+0x20], R28 ;  /* 0x0000201c00007388 */ /* 0x000fe80000000a00 */
[----:B------:R-:W-:Y:S01]  /*1900*/  STS.64 [R0+0x1120], R30 ;  /* 0x0011201e00007388 */ /* 0x000fe20000000a00 */
[----:B--2---:R-:W-:-:S03]  /*1910*/  CS2R R24, SRZ ;  /* 0x0000000000187805 */ /* 0x004fc6000001ff00 */
[----:B------:R-:W-:Y:S01]  /*1920*/  STS.64 [R0+0x40], R32 ;  /* 0x0000402000007388 */ /* 0x000fe20000000a00 */
[----:B---3--:R-:W-:-:S03]  /*1930*/  CS2R R26, SRZ ;  /* 0x00000000001a7805 */ /* 0x008fc6000001ff00 */
[----:B------:R-:W-:Y:S04]  /*1940*/  STS.64 [R0+0x1140], R34 ;  /* 0x0011402200007388 */ /* 0x000fe80000000a00 */
[----:B------:R-:W-:Y:S04]  /*1950*/  STS.64 [R0+0x60], R36 ;  /* 0x0000602400007388 */ /* 0x000fe80000000a00 */
[----:B------:R1:W-:Y:S04]  /*1960*/  STS.64 [R0+0x1160], R38 ;  /* 0x0011602600007388 */ /* 0x0003e80000000a00 */
[----:B------:R-:W-:Y:S04]  /*1970*/  STS.64 [R0+0x80], R40 ;  /* 0x0000802800007388 */ /* 0x000fe80000000a00 */
[----:B------:R-:W-:Y:S04]  /*1980*/  STS.64 [R0+0x1180], R42 ;  /* 0x0011802a00007388 */ /* 0x000fe80000000a00 */
[----:B------:R-:W-:Y:S01]  /*1990*/  STS.64 [R0+0xa0], R44 ;  /* 0x0000a02c00007388 */ /* 0x000fe20000000a00 */
[----:B-1----:R-:W-:-:S03]  /*19a0*/  IMAD.WIDE R38, R2, 0x2, R126 ;  /* 0x0000000202267825 */ /* 0x002fc600078e027e */
        /* <DEDUP_REMOVED lines=16> */
[----:B------:R-:W-:Y:S04]  /*1ab0*/  STS.64 [R0+0x12a0], R78 ;  /* 0x0012a04e00007388 */ /* 0x000fe80000000a00 */
[----:B------:R-:W-:Y:S04]  /*1ac0*/  STS.64 [R0+0x1c0], R80 ;  /* 0x0001c05000007388 */ /* 0x000fe80000000a00 */
[----:B------:R-:W-:Y:S04]  /*1ad0*/  STS.64 [R0+0x12c0], R82 ;  /* 0x0012c05200007388 */ /* 0x000fe80000000a00 */
[----:B------:R-:W-:Y:S04]  /*1ae0*/  STS.64 [R0+0x1e0], R84 ;  /* 0x0001e05400007388 */ /* 0x000fe80000000a00 */
[----:B------:R3:W-:Y:S01]  /*1af0*/  STS.64 [R0+0x12e0], R86 ;  /* 0x0012e05600007388 */ /* 0x0007e20000000a00 */
[----:B------:R-:W-:Y:S06]  /*1b00*/  BAR.SYNC.DEFER_BLOCKING 0x0 ;  /* 0x0000000000007b1d */ /* 0x000fec0000010000 */
[----:B------:R-:W4:Y:S01]  /*1b10*/  @P0 LDG.E.EL.128 R24, desc[UR22][R38.64] ;  /* 0x0000001626180981 */ /* 0x000f22000c2e1d00 */
[----:B------:R-:W-:-:S02]  /*1b20*/  LOP3.LUT R28, R3, 0x8, RZ, 0xfc, !PT ;  /* 0x00000008031c7812 */ /* 0x000fc400078efcff */
[----:B------:R-:W-:Y:S02]  /*1b30*/  CS2R R136, SRZ ;  /* 0x0000000000887805 */ /* 0x000fe4000001ff00 */
[----:B------:R-:W-:Y:S02]  /*1b40*/  CS2R R138, SRZ ;  /* 0x00000000008a7805 */ /* 0x000fe4000001ff00 */
[----:B------:R-:W-:Y:S02]  /*1b50*/  ISETP.LT.AND P0, PT, R28, 0x1000, !P6 ;  /* 0x000010001c00780c */ /* 0x000fe40007701270 */
[----:B------:R-:W-:Y:S02]  /*1b60*/  LOP3.LUT R28, R3, 0x10, RZ, 0xfc, !PT ;  /* 0x00000010031c7812 */ /* 0x000fe400078efcff */
[----:B------:R-:W-:Y:S02]  /*1b70*/  P2R R146, PR, RZ, 0x1 ;  /* 0x00000001ff927803 */ /* 0x000fe40000000000 */
[----:B-1----:R-:W-:-:S07]  /*1b80*/  CS2R R72, SRZ ;  /* 0x0000000000487805 */ /* 0x002fce000001ff00 */
[----:B------:R-:W5:Y:S01]  /*1b90*/  @P0 LDG.E.EL.128 R136, desc[UR22][R38.64] ;  /* 0x0000001626880981 */ /* 0x000f62000c2e1d00 */
[----:B------:R-:W-:Y:S02]  /*1ba0*/  ISETP.LT.AND P0, PT, R28, 0x1000, !P6 ;  /* 0x000010001c00780c */ /* 0x000fe40007701270 */
[----:B--2---:R-:W-:Y:S02]  /*1bb0*/  CS2R R74, SRZ ;  /* 0x00000000004a7805 */ /* 0x004fe4000001ff00 */
[----:B---3--:R-:W-:Y:S02]  /*1bc0*/  LOP3.LUT R0, R3, 0x18, RZ, 0xfc, !PT ;  /* 0x0000001803007812 */ /* 0x008fe400078efcff */
[----:B------:R-:W-:Y:S02]  /*1bd0*/  P2R R147, PR, RZ, 0x1 ;  /* 0x00000001ff937803 */ /* 0x000fe40000000000 */
[----:B------:R-:W-:-:S05]  /*1be0*/  CS2R R68, SRZ ;  /* 0x0000000000447805 */ /* 0x000fca000001ff00 */
[----:B------:R-:W2:Y:S01]  /*1bf0*/  @P0 LDG.E.EL.128 R72, desc[UR22][R38.64] ;  /* 0x0000001626480981 */ /* 0x000ea2000c2e1d00 */
[----:B------:R-:W-:Y:S02]  /*1c00*/  ISETP.LT.AND P0, PT, R0, 0x1000, !P6 ;  /* 0x000010000000780c */ /* 0x000fe40007701270 */
[----:B------:R-:W-:Y:S02]  /*1c10*/  CS2R R70, SRZ ;  /* 0x0000000000467805 */ /* 0x000fe4000001ff00 */
[----:B------:R-:W-:Y:S02]  /*1c20*/  LOP3.LUT R0, R3, 0x20, RZ, 0xfc, !PT ;  /* 0x0000002003007812 */ /* 0x000fe400078efcff */
[----:B------:R-:W-:Y:S02]  /*1c30*/  P2R R145, PR, RZ, 0x1 ;  /* 0x00000001ff917803 */ /* 0x000fe40000000000 */
[----:B------:R-:W-:-:S05]  /*1c40*/  CS2R R64, SRZ ;  /* 0x0000000000407805 */ /* 0x000fca000001ff00 */
[----:B------:R-:W3:Y:S01]  /*1c50*/  @P0 LDG.E.EL.128 R68, desc[UR22][R38.64] ;  /* 0x0000001626440981 */ /* 0x000ee2000c2e1d00 */
[----:B------:R-:W-:Y:S02]  /*1c60*/  ISETP.LT.AND P0, PT, R0, 0x1000, !P6 ;  /* 0x000010000000780c */ /* 0x000fe40007701270 */
[----:B------:R-:W-:Y:S02]  /*1c70*/  CS2R R66, SRZ ;  /* 0x0000000000427805 */ /* 0x000fe4000001ff00 */
[----:B------:R-:W-:Y:S02]  /*1c80*/  LOP3.LUT R0, R3, 0x28, RZ, 0xfc, !PT ;  /* 0x0000002803007812 */ /* 0x000fe400078efcff */
[----:B------:R-:W-:-:S07]  /*1c90*/  P2R R143, PR, RZ, 0x1 ;  /* 0x00000001ff8f7803 */ /* 0x000fce0000000000 */
[----:B------:R-:W2:Y:S01]  /*1ca0*/  @P0 LDG.E.EL.128 R64, desc[UR22][R38.64] ;  /* 0x0000001626400981 */ /* 0x000ea2000c2e1d00 */
[----:B------:R-:W-:Y:S02]  /*1cb0*/  ISETP.LT.AND P0, PT, R0, 0x1000, !P6 ;  /* 0x000010000000780c */ /* 0x000fe40007701270 */
[----:B------:R-:W-:Y:S02]  /*1cc0*/  CS2R R60, SRZ ;  /* 0x00000000003c7805 */ /* 0x000fe4000001ff00 */
[----:B------:R-:W-:Y:S02]  /*1cd0*/  CS2R R62, SRZ ;  /* 0x00000000003e7805 */ /* 0x000fe4000001ff00 */
[----:B------:R-:W-:Y:S02]  /*1ce0*/  LOP3.LUT R0, R3, 0x30, RZ, 0xfc, !PT ;  /* 0x0000003003007812 */ /* 0x000fe400078efcff */
[----:B------:R-:W-:-:S05]  /*1cf0*/  P2R R142, PR, RZ, 0x1 ;  /* 0x00000001ff8e7803 */ /* 0x000fca0000000000 */
[----:B------:R-:W3:Y:S01]  /*1d00*/  @P0 LDG.E.EL.128 R60, desc[UR22][R38.64] ;  /* 0x00000016263c0981 */ /* 0x000ee2000c2e1d00 */
        /* <DEDUP_REMOVED lines=12> */
[----:B------:R-:W-:Y:S02]  /*1dd0*/  LOP3.LUT R32, R3, 0x48, RZ, 0xfc, !PT ;  /* 0x0000004803207812 */ /* 0x000fe400078efcff */
[----:B------:R-:W-:Y:S02]  /*1de0*/  CS2R R80, SRZ ;  /* 0x0000000000507805 */ /* 0x000fe4000001ff00 */
[----:B------:R-:W-:Y:S02]  /*1df0*/  ISETP.LT.AND P0, PT, R33, 0x1000, !P6 ;  /* 0x000010002100780c */ /* 0x000fe40007701270 */
[----:B------:R-:W-:Y:S02]  /*1e00*/  CS2R R82, SRZ ;  /* 0x0000000000527805 */ /* 0x000fe4000001ff00 */
[----:B------:R-:W-:Y:S02]  /*1e10*/  ISETP.LT.AND P5, PT, R32, 0x1000, !P6 ;  /* 0x000010002000780c */ /* 0x000fe400077a1270 */
[----:B------:R-:W-:-:S02]  /*1e20*/  LOP3.LUT R31, R3, 0x50, RZ, 0xfc, !PT ;  /* 0x00000050031f7812 */ /* 0x000fc400078efcff */
[C---:B------:R-:W-:Y:S02]  /*1e30*/  LOP3.LUT R30, R3.reuse, 0x58, RZ, 0xfc, !PT ;  /* 0x00000058031e7812 */ /* 0x040fe400078efcff */
[----:B------:R-:W-:Y:S02]  /*1e40*/  CS2R R44, SRZ ;  /* 0x00000000002c7805 */ /* 0x000fe4000001ff00 */
[----:B------:R-:W-:Y:S02]  /*1e50*/  P2R R140, PR, RZ, 0x1 ;  /* 0x00000001ff8c7803 */ /* 0x000fe40000000000 */
[C---:B------:R-:W-:Y:S02]  /*1e60*/  LOP3.LUT R29, R3.reuse, 0x60, RZ, 0xfc, !PT ;  /* 0x00000060031d7812 */ /* 0x040fe400078efcff */
[----:B------:R-:W-:Y:S02]  /*1e70*/  CS2R R42, SRZ ;  /* 0x00000000002a7805 */ /* 0x000fe4000001ff00 */
[----:B------:R-:W-:Y:S01]  /*1e80*/  P2R R32, PR, RZ, 0x20 ;  /* 0x00000020ff207803 */ /* 0x000fe20000000000 */
[----:B------:R-:W-:Y:S01]  /*1e90*/  IMAD R2, R3, 0xc00, R2 ;  /* 0x00000c0003027824 */ /* 0x000fe200078e0202 */
[----:B------:R-:W-:-:S02]  /*1ea0*/  ISETP.NE.AND P5, PT, R140, RZ, PT ;  /* 0x000000ff8c00720c */ /* 0x000fc40003fa5270 */
[----:B------:R-:W-:Y:S02]  /*1eb0*/  CS2R R76, SRZ ;  /* 0x00000000004c7805 */ /* 0x000fe4000001ff00 */
[----:B------:R-:W-:Y:S02]  /*1ec0*/  CS2R R78, SRZ ;  /* 0x00000000004e7805 */ /* 0x000fe4000001ff00 */
[----:B------:R-:W-:Y:S02]  /*1ed0*/  ISETP.LT.AND P4, PT, R31, 0x1000, !P6 ;  /* 0x000010001f00780c */ /* 0x000fe40007781270 */
[----:B------:R-:W-:Y:S02]  /*1ee0*/  CS2R R48, SRZ ;  /* 0x0000000000307805 */ /* 0x000fe4000001ff00 */
[----:B------:R-:W-:Y:S02]  /*1ef0*/  CS2R R50, SRZ ;  /* 0x0000000000327805 */ /* 0x000fe4000001ff00 */
[----:B------:R-:W-:-:S02]  /*1f00*/  ISETP.LT.AND P3, PT, R30, 0x1000, !P6 ;  /* 0x000010001e00780c */ /* 0x000fc40007761270 */
[----:B------:R-:W-:Y:S02]  /*1f10*/  CS2R R46, SRZ ;  /* 0x00000000002e7805 */ /* 0x000fe4000001ff00 */
[----:B------:R-:W-:Y:S02]  /*1f20*/  ISETP.LT.AND P2, PT, R29, 0x1000, !P6 ;  /* 0x000010001d00780c */ /* 0x000fe40007741270 */
[C---:B------:R-:W-:Y:S02]  /*1f30*/  LOP3.LUT R28, R3.reuse, 0x68, RZ, 0xfc, !PT ;  /* 0x00000068031c7812 */ /* 0x040fe400078efcff */
[----:B------:R-:W-:Y:S01]  /*1f40*/  LOP3.LUT R0, R3, 0x70, RZ, 0xfc, !PT ;  /* 0x0000007003007812 */ /* 0x000fe200078efcff */
[----:B------:R-:W3:Y:S01]  /*1f50*/  @P5 LDG.E.EL.128 R80, desc[UR22][R38.64] ;  /* 0x0000001626505981 */ /* 0x000ee2000c2e1d00 */
[----:B------:R-:W-:Y:S02]  /*1f60*/  ISETP.NE.AND P5, PT, R32, RZ, PT ;  /* 0x000000ff2000720c */ /* 0x000fe40003fa5270 */
[----:B------:R-:W-:Y:S01]  /*1f70*/  ISETP.LT.AND P1, PT, R28, 0x1000, !P6 ;  /* 0x000010001c00780c */ /* 0x000fe20007721270 */
[----:B------:R-:W3:Y:S01]  /*1f80*/  @P4 LDG.E.EL.128 R48, desc[UR22][R38.64] ;  /* 0x0000001626304981 */ /* 0x000ee2000c2e1d00 */
[----:B------:R-:W-:-:S02]  /*1f90*/  ISETP.LT.AND P0, PT, R0, 0x1000, !P6 ;  /* 0x000010000000780c */ /* 0x000fc40007701270 */
[----:B------:R-:W-:Y:S01]  /*1fa0*/  LOP3.LUT R3, R3, 0x78, RZ, 0xfc, !PT ;  /* 0x0000007803037812 */ /* 0x000fe200078efcff */
[----:B------:R-:W3:Y:S01]  /*1fb0*/  @P3 LDG.E.EL.128 R44, desc[UR22][R38.64] ;  /* 0x00000016262c3981 */ /* 0x000ee2000c2e1d00 */
[----:B------:R-:W-:Y:S02]  /*1fc0*/  CS2R R32, SRZ ;  /* 0x0000000000207805 */ /* 0x000fe4000001ff00 */
[----:B------:R-:W-:-:S03]  /*1fd0*/  ISETP.LT.AND P6, PT, R3, 0x1000, !P6 ;  /* 0x000010000300780c */ /* 0x000fc600077c1270 */
[----:B------:R-:W3:Y:S01]  /*1fe0*/  @P5 LDG.E.EL.128 R76, desc[UR22][R38.64] ;  /* 0x00000016264c5981 */ /* 0x000ee2000c2e1d00 */
[----:B------:R-:W-:Y:S01]  /*1ff0*/  CS2R R30, SRZ ;  /* 0x00000000001e7805 */ /* 0x000fe2000001ff00 */
[C---:B----4-:R-:W-:Y:S01]  /*2000*/  IMAD.U32 R41, R26.reuse, 0x10000, RZ ;  /* 0x000100001a297824 */ /* 0x050fe200078e00ff */
[----:B------:R-:W-:Y:S01]  /*2010*/  PRMT R26, R26, 0x7632, R26 ;  /* 0x000076321a1a7816 */ /* 0x000fe2000000001a */
[C---:B------:R-:W-:Y:S01]  /*2020*/  IMAD.U32 R35, R24.reuse, 0x10000, RZ ;  /* 0x0001000018237824 */ /* 0x040fe200078e00ff */
[----:B------:R-:W-:Y:S01]  /*2030*/  PRMT R24, R24, 0x7632, R24 ;  /* 0x0000763218187816 */ /* 0x000fe20000000018 */
[----:B------:R-:W-:Y:S01]  /*2040*/  FADD R41, R128, R41 ;  /* 0x0000002980297221 */ /* 0x000fe20000000000 */
[----:B------:R-:W-:Y:S01]  /*2050*/  PRMT R0, R27, 0x7632, R0 ;  /* 0x000076321b007816 */ /* 0x000fe20000000000 */
[----:B------:R-:W-:Y:S02]  /*2060*/  IMAD.U32 R26, R26, 0x10000, RZ ;  /* 0x000100001a1a7824 */ /* 0x000fe400078e00ff */
[----:B------:R-:W-:Y:S01]  /*2070*/  FADD R35, R132, R35 ;  /* 0x0000002384237221 */ /* 0x000fe20000000000 */
[----:B------:R-:W-:-:S02]  /*2080*/  IMAD.U32 R24, R24, 0x10000, RZ ;  /* 0x0001000018187824 */ /* 0x000fc400078e00ff */
[----:B------:R-:W-:Y:S01]  /*2090*/  FADD R26, R129, R26 ;  /* 0x0000001a811a7221 */ /* 0x000fe20000000000 */
[----:B------:R-:W-:Y:S02]  /*20a0*/  IMAD.U32 R37, R25, 0x10000, RZ ;  /* 0x0001000019257824 */ /* 0x000fe400078e00ff */
[----:B------:R-:W-:Y:S01]  /*20b0*/  FADD R24, R133, R24 ;  /* 0x0000001885187221 */ /* 0x000fe20000000000 */
[----:B------:R-:W-:Y:S01]  /*20c0*/  IMAD.U32 R27, R27, 0x10000, RZ ;  /* 0x000100001b1b7824 */ /* 0x000fe200078e00ff */
[----:B------:R-:W-:Y:S01]  /*20d0*/  PRMT R25, R25, 0x7632, R25 ;  /* 0x0000763219197816 */ /* 0x000fe20000000019 */
[----:B------:R-:W-:Y:S01]  /*20e0*/  IMAD.U32 R0, R0, 0x10000, RZ ;  /* 0x0001000000007824 */ /* 0x000fe200078e00ff */
[----:B------:R-:W-:Y:S02]  /*20f0*/  F2FP.BF16.F32.PACK_AB R86, R26, R41 ;  /* 0x000000291a56723e */ /* 0x000fe400000010ff */
[----:B------:R-:W-:Y:S02]  /*2100*/  CS2R R40, SRZ ;  /* 0x0000000000287805 */ /* 0x000fe4000001ff00 */
[----:B------:R-:W-:Y:S01]  /*2110*/  F2FP.BF16.F32.PACK_AB R84, R24, R35 ;  /* 0x000000231854723e */ /* 0x000fe200000010ff */
[----:B------:R-:W-:Y:S01]  /*2120*/  FADD R27, R130, R27 ;  /* 0x0000001b821b7221 */ /* 0x000fe20000000000 */
[----:B------:R-:W-:Y:S01]  /*2130*/  FADD R0, R131, R0 ;  /* 0x0000000083007221 */ /* 0x000fe20000000000 */
[----:B------:R-:W-:-:S02]  /*2140*/  IMAD.U32 R28, R25, 0x10000, RZ ;  /* 0x00010000191c7824 */ /* 0x000fc400078e00ff */
[----:B------:R-:W-:Y:S01]  /*2150*/  FADD R37, R134, R37 ;  /* 0x0000002586257221 */ /* 0x000fe20000000000 */
[----:B------:R-:W4:Y:S01]  /*2160*/  @P2 LDG.E.EL.128 R40, desc[UR22][R38.64] ;  /* 0x0000001626282981 */ /* 0x000f22000c2e1d00 */
[----:B------:R-:W-:Y:S02]  /*2170*/  CS2R R34, SRZ ;  /* 0x0000000000227805 */ /* 0x000fe4000001ff00 */
[----:B------:R-:W-:Y:S01]  /*2180*/  F2FP.BF16.F32.PACK_AB R87, R0, R27 ;  /* 0x0000001b0057723e */ /* 0x000fe200000010ff */
[----:B------:R-:W-:-:S03]  /*2190*/  FADD R28, R135, R28 ;  /* 0x0000001c871c7221 */ /* 0x000fc60000000000 */
[----:B------:R-:W4:Y:S01]  /*21a0*/  @P1 LDG.E.EL.128 R32, desc[UR22][R38.64] ;  /* 0x0000001626201981 */ /* 0x000f22000c2e1d00 */
[----:B------:R-:W-:Y:S02]  /*21b0*/  CS2R R24, SRZ ;  /* 0x0000000000187805 */ /* 0x000fe4000001ff00 */
[----:B------:R-:W-:Y:S02]  /*21c0*/  CS2R R26, SRZ ;  /* 0x00000000001a7805 */ /* 0x000fe4000001ff00 */
[----:B------:R-:W-:Y:S02]  /*21d0*/  F2FP.BF16.F32.PACK_AB R85, R28, R37 ;  /* 0x000000251c55723e */ /* 0x000fe400000010ff */
[----:B------:R-:W1:Y:S02]  /*21e0*/  LDC.64 R36, c[0x0][0x228] ;  /* 0x00008a00ff247b82 */ /* 0x000e640000000a00 */
[----:B------:R-:W4:Y:S01]  /*21f0*/  @P0 LDG.E.EL.128 R24, desc[UR22][R38.64] ;  /* 0x0000001626180981 */ /* 0x000f22000c2e1d00 */
[----:B------:R-:W-:Y:S01]  /*2200*/  CS2R R28, SRZ ;  /* 0x00000000001c7805 */ /* 0x000fe2000001ff00 */
[C---:B-----5:R-:W-:Y:S01]  /*2210*/  IMAD.U32 R3, R136.reuse, 0x10000, RZ ;  /* 0x0001000088037824 */ /* 0x060fe200078e00ff */
[----:B------:R-:W-:Y:S01]  /*2220*/  PRMT R136, R136, 0x7632, R136 ;  /* 0x0000763288887816 */ /* 0x000fe20000000088 */
[C---:B------:R-:W-:Y:S01]  /*2230*/  IMAD.U32 R129, R137.reuse, 0x10000, RZ ;  /* 0x0001000089817824 */ /* 0x040fe200078e00ff */
[----:B------:R-:W-:Y:S01]  /*2240*/  PRMT R137, R137, 0x7632, R137 ;  /* 0x0000763289897816 */ /* 0x000fe20000000089 */
[----:B------:R-:W-:Y:S01]  /*2250*/  IMAD.U32 R131, R138, 0x10000, RZ ;  /* 0x000100008a837824 */ /* 0x000fe200078e00ff */
[----:B------:R5:W4:Y:S01]  /*2260*/  @P6 LDG.E.EL.128 R28, desc[UR22][R38.64] ;  /* 0x00000016261c6981 */ /* 0x000b22000c2e1d00 */
[----:B------:R-:W-:Y:S01]  /*2270*/  FADD R130, R4, R3 ;  /* 0x0000000304827221 */ /* 0x000fe20000000000 */
[----:B------:R-:W-:-:S02]  /*2280*/  PRMT R138, R138, 0x7632, R138 ;  /* 0x000076328a8a7816 */ /* 0x000fc4000000008a */
[----:B------:R-:W-:Y:S01]  /*2290*/  PRMT R3, R139, 0x7632, R3 ;  /* 0x000076328b037816 */ /* 0x000fe20000000003 */
[----:B------:R-:W-:Y:S01]  /*22a0*/  IMAD.U32 R136, R136, 0x10000, RZ ;  /* 0x0001000088887824 */ /* 0x000fe200078e00ff */
[----:B------:R-:W-:Y:S01]  /*22b0*/  P2R R0, PR, RZ, 0x20 ;  /* 0x00000020ff007803 */ /* 0x000fe20000000000 */
[----:B------:R-:W-:Y:S01]  /*22c0*/  FADD R129, R6, R129 ;  /* 0x0000008106817221 */ /* 0x000fe20000000000 */
[----:B------:R-:W-:Y:S01]  /*22d0*/  IMAD.U32 R4, R137, 0x10000, RZ ;  /* 0x0001000089047824 */ /* 0x000fe200078e00ff */
[----:B------:R-:W-:Y:S01]  /*22e0*/  ISETP.NE.AND P5, PT, R144, RZ, PT ;  /* 0x000000ff9000720c */ /* 0x000fe20003fa5270 */
[----:B------:R-:W-:Y:S01]  /*22f0*/  IMAD.U32 R139, R139, 0x10000, RZ ;  /* 0x000100008b8b7824 */ /* 0x000fe200078e00ff */
[----:B------:R-:W-:Y:S01]  /*2300*/  P2R R128, PR, RZ, 0x10 ;  /* 0x00000010ff807803 */ /* 0x000fe20000000000 */
[----:B------:R-:W-:Y:S01]  /*2310*/  IMAD.U32 R138, R138, 0x10000, RZ ;  /* 0x000100008a8a7824 */ /* 0x000fe200078e00ff */
[----:B------:R-:W-:Y:S01]  /*2320*/  ISETP.NE.AND P4, PT, R146, RZ, PT ;  /* 0x000000ff9200720c */ /* 0x000fe20003f85270 */
[----:B------:R-:W-:-:S02]  /*2330*/  IMAD.U32 R6, R3, 0x10000, RZ ;  /* 0x0001000003067824 */ /* 0x000fc400078e00ff */
[----:B------:R-:W-:Y:S01]  /*2340*/  FADD R131, R12, R131 ;  /* 0x000000830c837221 */ /* 0x000fe20000000000 */
[----:B------:R-:W-:Y:S01]  /*2350*/  FADD R5, R5, R136 ;  /* 0x0000008805057221 */ /* 0x000fe20000000000 */
[----:B------:R-:W-:Y:S01]  /*2360*/  FADD R12, R7, R4 ;  /* 0x00000004070c7221 */ /* 0x000fe20000000000 */
[----:B------:R-:W-:Y:S01]  /*2370*/  FADD R14, R14, R139 ;  /* 0x0000008b0e0e7221 */ /* 0x000fe20000000000 */
[----:B------:R-:W-:Y:S01]  /*2380*/  FADD R138, R13, R138 ;  /* 0x0000008a0d8a7221 */ /* 0x000fe20000000000 */
[----:B------:R-:W-:Y:S01]  /*2390*/  FADD R7, R15, R6 ;  /* 0x000000060f077221 */ /* 0x000fe20000000000 */
[----:B------:R-:W-:Y:S01]  /*23a0*/  VIADD R13, R2, 0x6000 ;  /* 0x00006000020d7836 */ /* 0x000fe20000000000 */
[----:B------:R-:W-:Y:S01]  /*23b0*/  F2FP.BF16.F32.PACK_AB R4, R5, R130 ;  /* 0x000000820504723e */ /* 0x000fe200000010ff */
[----:B--2---:R-:W-:Y:S01]  /*23c0*/  IMAD.U32 R3, R72, 0x10000, RZ ;  /* 0x0001000048037824 */ /* 0x004fe200078e00ff */
[----:B------:R-:W-:Y:S01]  /*23d0*/  F2FP.BF16.F32.PACK_AB R5, R12, R129 ;  /* 0x000000810c05723e */ /* 0x000fe200000010ff */
[----:B-1----:R-:W-:Y:S01]  /*23e0*/  IMAD.WIDE R126, R2, 0x2, R36 ;  /* 0x00000002027e7825 */ /* 0x002fe200078e0224 */
[----:B------:R-:W-:-:S03]  /*23f0*/  F2FP.BF16.F32.PACK_AB R6, R138, R131 ;  /* 0x000000838a06723e */ /* 0x000fc600000010ff */
[----:B------:R-:W-:Y:S01]  /*2400*/  FADD R120, R120, R3 ;  /* 0x0000000378787221 */ /* 0x000fe20000000000 */
[----:B------:R-:W-:Y:S01]  /*2410*/  F2FP.BF16.F32.PACK_AB R7, R7, R14 ;  /* 0x0000000e0707723e */ /* 0x000fe200000010ff */
[----:B------:R-:W-:Y:S01]  /*2420*/  IMAD.WIDE R12, R13, 0x2, R36 ;  /* 0x000000020d0c7825 */ /* 0x000fe200078e0224 */
[----:B------:R-:W-:-:S03]  /*2430*/  PRMT R72, R72, 0x7632, R72 ;  /* 0x0000763248487816 */ /* 0x000fc60000000048 */
[C---:B------:R-:W-:Y:S01]  /*2440*/  IMAD.U32 R15, R73.reuse, 0x10000, RZ ;  /* 0x00010000490f7824 */ /* 0x040fe200078e00ff */
[----:B------:R-:W-:Y:S01]  /*2450*/  PRMT R73, R73, 0x7632, R73 ;  /* 0x0000763249497816 */ /* 0x000fe20000000049 */
[C---:B-----5:R-:W-:Y:S01]  /*2460*/  IMAD.U32 R39, R74.reuse, 0x10000, RZ ;  /* 0x000100004a277824 */ /* 0x060fe200078e00ff */
[----:B------:R-:W-:Y:S02]  /*2470*/  PRMT R74, R74, 0x7632, R74 ;  /* 0x000076324a4a7816 */ /* 0x000fe4000000004a */
[C---:B------:R-:W-:Y:S01]  /*2480*/  PRMT R3, R75.reuse, 0x7632, R3 ;  /* 0x000076324b037816 */ /* 0x040fe20000000003 */
[----:B------:R-:W-:Y:S01]  /*2490*/  @P5 STG.E.128 desc[UR22][R126.64], R84 ;  /* 0x000000547e005986 */ /* 0x000fe2000c101d16 */
[----:B------:R-:W-:-:S03]  /*24a0*/  IMAD.U32 R75, R75, 0x10000, RZ ;  /* 0x000100004b4b7824 */ /* 0x000fc600078e00ff */
[----:B------:R1:W-:Y:S01]  /*24b0*/  @P4 STG.E.128 desc[UR22][R12.64], R4 ;  /* 0x000000040c004986 */ /* 0x0003e2000c101d16 */
[----:B------:R-:W-:Y:S01]  /*24c0*/  IMAD.U32 R72, R72, 0x10000, RZ ;  /* 0x0001000048487824 */ /* 0x000fe200078e00ff */
[----:B------:R-:W-:Y:S01]  /*24d0*/  ISETP.NE.AND P5, PT, R147, RZ, PT ;  /* 0x000000ff9300720c */ /* 0x000fe20003fa5270 */
[----:B------:R-:W-:Y:S02]  /*24e0*/  IMAD.U32 R74, R74, 0x10000, RZ ;  /* 0x000100004a4a7824 */ /* 0x000fe400078e00ff */
[----:B------:R-:W-:Y:S01]  /*24f0*/  FADD R39, R8, R39 ;  /* 0x0000002708277221 */ /* 0x000fe20000000000 */
[----:B------:R-:W-:Y:S01]  /*2500*/  FADD R15, R122, R15 ;  /* 0x0000000f7a0f7221 */ /* 0x000fe20000000000 */
[----:B------:R-:W-:Y:S01]  /*2510*/  FADD R121, R121, R72 ;  /* 0x0000004879797221 */ /* 0x000fe20000000000 */
[----:B------:R-:W-:Y:S01]  /*2520*/  FADD R74, R9, R74 ;  /* 0x0000004a094a7221 */ /* 0x000fe20000000000 */
[----:B------:R-:W-:Y:S02]  /*2530*/  VIADD R9, R2, 0xc000 ;  /* 0x0000c00002097836 */ /* 0x000fe40000000000 */
[----:B-1----:R-:W-:-:S02]  /*2540*/  IMAD.U32 R4, R73, 0x10000, RZ ;  /* 0x0001000049047824 */ /* 0x002fc400078e00ff */
[----:B------:R-:W-:Y:S02]  /*2550*/  IMAD.U32 R6, R3, 0x10000, RZ ;  /* 0x0001000003067824 */ /* 0x000fe400078e00ff */
[----:B------:R-:W-:Y:S01]  /*2560*/  FADD R7, R10, R75 ;  /* 0x0000004b0a077221 */ /* 0x000fe20000000000 */
[----:B------:R-:W-:Y:S01]  /*2570*/  FADD R8, R123, R4 ;  /* 0x000000047b087221 */ /* 0x000fe20000000000 */
[----:B------:R-:W-:Y:S01]  /*2580*/  FADD R10, R11, R6 ;  /* 0x000000060b0a7221 */ /* 0x000fe20000000000 */
[----:B------:R-:W-:-:S03]  /*2590*/  F2FP.BF16.F32.PACK_AB R4, R121, R120 ;  /* 0x000000787904723e */ /* 0x000fc600000010ff */
[----:B------:R-:W-:Y:S01]  /*25a0*/  F2FP.BF16.F32.PACK_AB R5, R8, R15 ;  /* 0x0000000f0805723e */ /* 0x000fe200000010ff */
[----:B------:R-:W-:Y:S01]  /*25b0*/  IMAD.WIDE R8, R9, 0x2, R36 ;  /* 0x0000000209087825 */ /* 0x000fe200078e0224 */
[----:B------:R-:W-:Y:S02]  /*25c0*/  F2FP.BF16.F32.PACK_AB R6, R74, R39 ;  /* 0x000000274a06723e */ /* 0x000fe400000010ff */
[----:B------:R-:W-:-:S05]  /*25d0*/  F2FP.BF16.F32.PACK_AB R7, R10, R7 ;  /* 0x000000070a07723e */ /* 0x000fca00000010ff */
[----:B------:R1:W-:Y:S02]  /*25e0*/  @P5 STG.E.128 desc[UR22][R8.64], R4 ;  /* 0x0000000408005986 */ /* 0x0003e4000c101d16 */
[C---:B-1----:R-:W-:Y:S01]  /*25f0*/  IMAD.U32 R9, R66.reuse, 0x10000, RZ ;  /* 0x0001000042097824 */ /* 0x042fe200078e00ff */
[----:B------:R-:W-:-:S05]  /*2600*/  PRMT R66, R66, 0x7632, R66 ;  /* 0x0000763242427816 */ /* 0x000fca0000000042 */
[----:B------:R-:W-:Y:S02]  /*2610*/  IMAD.U32 R66, R66, 0x10000, RZ ;  /* 0x0001000042427824 */ /* 0x000fe400078e00ff */
[----:B------:R-:W-:Y:S02]  /*2620*/  FADD R9, R108, R9 ;  /* 0x000000096c097221 */ /* 0x000fe40000000000 */
[----:B------:R-:W-:-:S05]  /*2630*/  FADD R66, R109, R66 ;  /* 0x000000426d427221 */ /* 0x000fca0000000000 */
[----:B------:R-:W-:Y:S01]  /*2640*/  F2FP.BF16.F32.PACK_AB R66, R66, R9 ;  /* 0x000000094242723e */ /* 0x000fe200000010ff */
[C---:B---3--:R-:W-:Y:S01]  /*2650*/  IMAD.U32 R9, R62.reuse, 0x10000, RZ ;  /* 0x000100003e097824 */ /* 0x048fe200078e00ff */
[----:B------:R-:W-:Y:S01]  /*2660*/  PRMT R62, R62, 0x7632, R62 ;  /* 0x000076323e3e7816 */ /* 0x000fe2000000003e */
[----:B------:R-:W-:Y:S02]  /*2670*/  IMAD.U32 R3, R68, 0x10000, RZ ;  /* 0x0001000044037824 */ /* 0x000fe400078e00ff */
[C---:B------:R-:W-:Y:S02]  /*2680*/  IMAD.U32 R11, R69.reuse, 0x10000, RZ ;  /* 0x00010000450b7824 */ /* 0x040fe400078e00ff */
[----:B------:R-:W-:Y:S02]  /*2690*/  IMAD.U32 R62, R62, 0x10000, RZ ;  /* 0x000100003e3e7824 */ /* 0x000fe400078e00ff */
[----:B------:R-:W-:Y:S01]  /*26a0*/  FADD R112, R112, R3 ;  /* 0x0000000370707221 */ /* 0x000fe20000000000 */
[----:B------:R-:W-:Y:S01]  /*26b0*/  IMAD.U32 R13, R70, 0x10000, RZ ;  /* 0x00010000460d7824 */ /* 0x000fe200078e00ff */
[----:B------:R-:W-:Y:S01]  /*26c0*/  PRMT R69, R69, 0x7632, R69 ;  /* 0x0000763245457816 */ /* 0x000fe20000000045 */
[----:B------:R-:W-:Y:S01]  /*26d0*/  FADD R9, R100, R9 ;  /* 0x0000000964097221 */ /* 0x000fe20000000000 */
[----:B------:R-:W-:Y:S01]  /*26e0*/  PRMT R68, R68, 0x7632, R68 ;  /* 0x0000763244447816 */ /* 0x000fe20000000044 */
[----:B------:R-:W-:Y:S01]  /*26f0*/  FADD R62, R101, R62 ;  /* 0x0000003e653e7221 */ /* 0x000fe20000000000 */
[----:B------:R-:W-:-:S02]  /*2700*/  PRMT R70, R70, 0x7632, R70 ;  /* 0x0000763246467816 */ /* 0x000fc40000000046 */
[----:B------:R-:W-:Y:S01]  /*2710*/  PRMT R3, R71, 0x7632, R3 ;  /* 0x0000763247037816 */ /* 0x000fe20000000003 */
[----:B------:R-:W-:Y:S01]  /*2720*/  IMAD.U32 R4, R69, 0x10000, RZ ;  /* 0x0001000045047824 */ /* 0x000fe200078e00ff */
[----:B------:R-:W-:Y:S01]  /*2730*/  F2FP.BF16.F32.PACK_AB R62, R62, R9 ;  /* 0x000000093e3e723e */ /* 0x000fe200000010ff */
[----:B------:R-:W-:Y:S01]  /*2740*/  IMAD.U32 R71, R71, 0x10000, RZ ;  /* 0x0001000047477824 */ /* 0x000fe200078e00ff */
[----:B------:R-:W-:Y:S01]  /*2750*/  ISETP.NE.AND P4, PT, R145, RZ, PT ;  /* 0x000000ff9100720c */ /* 0x000fe20003f85270 */
[----:B------:R-:W-:Y:S02]  /*2760*/  IMAD.U32 R68, R68, 0x10000, RZ ;  /* 0x0001000044447824 */ /* 0x000fe400078e00ff */
[----:B------:R-:W-:Y:S02]  /*2770*/  IMAD.U32 R70, R70, 0x10000, RZ ;  /* 0x0001000046467824 */ /* 0x000fe400078e00ff */
[----:B------:R-:W-:Y:S02]  /*2780*/  IMAD.U32 R6, R3, 0x10000, RZ ;  /* 0x0001000003067824 */ /* 0x000fe400078e00ff */
[C---:B------:R-:W-:Y:S01]  /*2790*/  IMAD.U32 R9, R58.reuse, 0x10000, RZ ;  /* 0x000100003a097824 */ /* 0x040fe200078e00ff */
[----:B------:R-:W-:Y:S01]  /*27a0*/  PRMT R58, R58, 0x7632, R58 ;  /* 0x000076323a3a7816 */ /* 0x000fe2000000003a */
[----:B------:R-:W-:Y:S01]  /*27b0*/  FADD R11, R114, R11 ;  /* 0x0000000b720b7221 */ /* 0x000fe20000000000 */
[----:B------:R-:W-:Y:S01]  /*27c0*/  FADD R4, R115, R4 ;  /* 0x0000000473047221 */ /* 0x000fe20000000000 */
[----:B------:R-:W-:Y:S01]  /*27d0*/  FADD R13, R116, R13 ;  /* 0x0000000d740d7221 */ /* 0x000fe20000000000 */
[----:B------:R-:W-:Y:S01]  /*27e0*/  FADD R71, R118, R71 ;  /* 0x0000004776477221 */ /* 0x000fe20000000000 */
[----:B------:R-:W-:Y:S01]  /*27f0*/  FADD R113, R113, R68 ;  /* 0x0000004471717221 */ /* 0x000fe20000000000 */
[----:B------:R-:W-:Y:S01]  /*2800*/  FADD R70, R117, R70 ;  /* 0x0000004675467221 */ /* 0x000fe20000000000 */
[----:B------:R-:W-:Y:S01]  /*2810*/  FADD R6, R119, R6 ;  /* 0x0000000677067221 */ /* 0x000fe20000000000 */
[----:B------:R-:W-:-:S02]  /*2820*/  VIADD R5, R2, 0x12000 ;  /* 0x0001200002057836 */ /* 0x000fc40000000000 */
[----:B------:R-:W-:Y:S01]  /*2830*/  IMAD.U32 R3, R64, 0x10000, RZ ;  /* 0x0001000040037824 */ /* 0x000fe200078e00ff */
[----:B------:R-:W-:Y:S01]  /*2840*/  F2FP.BF16.F32.PACK_AB R69, R4, R11 ;  /* 0x0000000b0445723e */ /* 0x000fe200000010ff */
[----:B------:R-:W-:Y:S01]  /*2850*/  IMAD.U32 R58, R58, 0x10000, RZ ;  /* 0x000100003a3a7824 */ /* 0x000fe200078e00ff */
[----:B------:R-:W-:Y:S01]  /*2860*/  F2FP.BF16.F32.PACK_AB R68, R113, R112 ;  /* 0x000000707144723e */ /* 0x000fe200000010ff */
[----:B------:R-:W-:Y:S01]  /*2870*/  IMAD.WIDE R4, R5, 0x2, R36 ;  /* 0x0000000205047825 */ /* 0x000fe200078e0224 */
[----:B------:R-:W-:-:S03]  /*2880*/  F2FP.BF16.F32.PACK_AB R70, R70, R13 ;  /* 0x0000000d4646723e */ /* 0x000fc600000010ff */
[----:B------:R-:W-:Y:S01]  /*2890*/  FADD R104, R104, R3 ;  /* 0x0000000368687221 */ /* 0x000fe20000000000 */
[----:B------:R-:W-:Y:S01]  /*28a0*/  F2FP.BF16.F32.PACK_AB R71, R6, R71 ;  /* 0x000000470647723e */ /* 0x000fe200000010ff */
[C---:B------:R-:W-:Y:S01]  /*28b0*/  IMAD.U32 R7, R65.reuse, 0x10000, RZ ;  /* 0x0001000041077824 */ /* 0x040fe200078e00ff */
[----:B------:R-:W-:Y:S01]  /*28c0*/  PRMT R65, R65, 0x7632, R65 ;  /* 0x0000763241417816 */ /* 0x000fe20000000041 */
[----:B------:R-:W-:Y:S01]  /*28d0*/  FADD R9, R92, R9 ;  /* 0x000000095c097221 */ /* 0x000fe20000000000 */
[----:B------:R-:W-:Y:S01]  /*28e0*/  PRMT R64, R64, 0x7632, R64 ;  /* 0x0000763240407816 */ /* 0x000fe20000000040 */
[----:B------:R-:W-:Y:S01]  /*28f0*/  FADD R58, R93, R58 ;  /* 0x0000003a5d3a7221 */ /* 0x000fe20000000000 */
[C---:B------:R-:W-:Y:S01]  /*2900*/  PRMT R3, R67.reuse, 0x7632, R3 ;  /* 0x0000763243037816 */ /* 0x040fe20000000003 */
[----:B------:R1:W-:Y:S01]  /*2910*/  @P4 STG.E.128 desc[UR22][R4.64], R68 ;  /* 0x0000004404004986 */ /* 0x0003e2000c101d16 */
[----:B------:R-:W-:Y:S01]  /*2920*/  IMAD.U32 R67, R67, 0x10000, RZ ;  /* 0x0001000043437824 */ /* 0x000fe200078e00ff */
[----:B------:R-:W-:Y:S01]  /*2930*/  ISETP.NE.AND P5, PT, R143, RZ, PT ;  /* 0x000000ff8f00720c */ /* 0x000fe20003fa5270 */
[----:B------:R-:W-:Y:S01]  /*2940*/  IMAD.U32 R64, R64, 0x10000, RZ ;  /* 0x0001000040407824 */ /* 0x000fe200078e00ff */
[----:B------:R-:W-:Y:S01]  /*2950*/  F2FP.BF16.F32.PACK_AB R58, R58, R9 ;  /* 0x000000093a3a723e */ /* 0x000fe200000010ff */
[----:B------:R-:W-:Y:S01]  /*2960*/  IMAD.U32 R6, R3, 0x10000, RZ ;  /* 0x0001000003067824 */ /* 0x000fe200078e00ff */
[----:B------:R-:W-:Y:S01]  /*2970*/  LDS.128 R12, [R124+0x10] ;  /* 0x000010007c0c7984 */ /* 0x000fe20000000c00 */
[C---:B------:R-:W-:Y:S01]  /*2980*/  IMAD.U32 R9, R54.reuse, 0x10000, RZ ;  /* 0x0001000036097824 */ /* 0x040fe200078e00ff */
[----:B------:R-:W-:Y:S01]  /*2990*/  PRMT R54, R54, 0x7632, R54 ;  /* 0x0000763236367816 */ /* 0x000fe20000000036 */
[----:B------:R-:W-:Y:S01]  /*29a0*/  FADD R7, R106, R7 ;  /* 0x000000076a077221 */ /* 0x000fe20000000000 */
[----:B------:R-:W-:Y:S01]  /*29b0*/  FADD R67, R110, R67 ;  /* 0x000000436e437221 */ /* 0x000fe20000000000 */
[----:B------:R-:W-:Y:S01]  /*29c0*/  FADD R105, R105, R64 ;  /* 0x0000004069697221 */ /* 0x000fe20000000000 */
[----:B------:R-:W-:Y:S01]  /*29d0*/  FADD R6, R111, R6 ;  /* 0x000000066f067221 */ /* 0x000fe20000000000 */
[----:B-1----:R-:W-:-:S02]  /*29e0*/  IMAD.U32 R4, R65, 0x10000, RZ ;  /* 0x0001000041047824 */ /* 0x002fc400078e00ff */
[----:B------:R-:W-:Y:S02]  /*29f0*/  VIADD R5, R2, 0x18000 ;  /* 0x0001800002057836 */ /* 0x000fe40000000000 */
[----:B------:R-:W-:Y:S01]  /*2a00*/  FADD R4, R107, R4 ;  /* 0x000000046b047221 */ /* 0x000fe20000000000 */
[----:B------:R-:W-:Y:S02]  /*2a10*/  IMAD.U32 R3, R60, 0x10000, RZ ;  /* 0x000100003c037824 */ /* 0x000fe400078e00ff */
[----:B------:R-:W-:Y:S01]  /*2a20*/  IMAD.U32 R54, R54, 0x10000, RZ ;  /* 0x0001000036367824 */ /* 0x000fe200078e00ff */
[----:B------:R-:W-:Y:S02]  /*2a30*/  F2FP.BF16.F32.PACK_AB R64, R105, R104 ;  /* 0x000000686940723e */ /* 0x000fe400000010ff */
[----:B------:R-:W-:Y:S01]  /*2a40*/  F2FP.BF16.F32.PACK_AB R65, R4, R7 ;  /* 0x000000070441723e */ /* 0x000fe200000010ff */
[----:B------:R-:W-:Y:S01]  /*2a50*/  IMAD.WIDE R4, R5, 0x2, R36 ;  /* 0x0000000205047825 */ /* 0x000fe200078e0224 */
[----:B------:R-:W-:-:S03]  /*2a60*/  F2FP.BF16.F32.PACK_AB R67, R6, R67 ;  /* 0x000000430643723e */ /* 0x000fc600000010ff */
[----:B------:R-:W-:Y:S01]  /*2a70*/  FADD R96, R96, R3 ;  /* 0x0000000360607221 */ /* 0x000fe20000000000 */
        /* <DEDUP_REMOVED lines=12> */
[----:B------:R-:W2:Y:S01]  /*2b40*/  LDS.128 R8, [R124] ;  /* 0x000000007c087984 */ /* 0x000ea20000000c00 */
[----:B------:R-:W-:Y:S01]  /*2b50*/  FADD R7, R98, R7 ;  /* 0x0000000762077221 */ /* 0x000fe20000000000 */
[----:B------:R-:W-:Y:S01]  /*2b60*/  FADD R63, R102, R63 ;  /* 0x0000003f663f7221 */ /* 0x000fe20000000000 */
[----:B------:R-:W-:Y:S01]  /*2b70*/  FADD R97, R97, R60 ;  /* 0x0000003c61617221 */ /* 0x000fe20000000000 */
[----:B------:R-:W-:Y:S01]  /*2b80*/  FADD R6, R103, R6 ;  /* 0x0000000667067221 */ /* 0x000fe20000000000 */
[----:B------:R-:W-:-:S02]  /*2b90*/  IMAD.U32 R3, R56, 0x10000, RZ ;  /* 0x0001000038037824 */ /* 0x000fc400078e00ff */
[----:B-1----:R-:W-:Y:S02]  /*2ba0*/  IMAD.U32 R4, R61, 0x10000, RZ ;  /* 0x000100003d047824 */ /* 0x002fe400078e00ff */
[----:B------:R-:W-:Y:S02]  /*2bb0*/  VIADD R5, R2, 0x1e000 ;  /* 0x0001e00002057836 */ /* 0x000fe40000000000 */
[----:B------:R-:W-:Y:S01]  /*2bc0*/  FADD R4, R99, R4 ;  /* 0x0000000463047221 */ /* 0x000fe20000000000 */
[----:B------:R-:W-:Y:S01]  /*2bd0*/  FADD R88, R88, R3 ;  /* 0x0000000358587221 */ /* 0x000fe20000000000 */
[----:B------:R-:W-:Y:S02]  /*2be0*/  F2FP.BF16.F32.PACK_AB R60, R97, R96 ;  /* 0x00000060613c723e */ /* 0x000fe400000010ff */
[----:B------:R-:W-:Y:S02]  /*2bf0*/  F2FP.BF16.F32.PACK_AB R63, R6, R63 ;  /* 0x0000003f063f723e */ /* 0x000fe400000010ff */
[----:B------:R-:W-:Y:S01]  /*2c00*/  F2FP.BF16.F32.PACK_AB R61, R4, R7 ;  /* 0x00000007043d723e */ /* 0x000fe200000010ff */
[----:B------:R-:W-:Y:S01]  /*2c10*/  IMAD.WIDE R4, R5, 0x2, R36 ;  /* 0x0000000205047825 */ /* 0x000fe200078e0224 */
[----:B------:R-:W-:-:S03]  /*2c20*/  PRMT R3, R59, 0x7632, R3 ;  /* 0x000076323b037816 */ /* 0x000fc60000000003 */
[C---:B------:R-:W-:Y:S01]  /*2c30*/  IMAD.U32 R7, R57.reuse, 0x10000, RZ ;  /* 0x0001000039077824 */ /* 0x040fe200078e00ff */
[----:B------:R-:W-:Y:S02]  /*2c40*/  PRMT R57, R57, 0x7632, R57 ;  /* 0x0000763239397816 */ /* 0x000fe40000000039 */
[----:B------:R-:W-:Y:S01]  /*2c50*/  PRMT R56, R56, 0x7632, R56 ;  /* 0x0000763238387816 */ /* 0x000fe20000000038 */
[----:B------:R1:W-:Y:S01]  /*2c60*/  @P4 STG.E.128 desc[UR22][R4.64], R60 ;  /* 0x0000003c04004986 */ /* 0x0003e2000c101d16 */
[----:B------:R-:W-:Y:S02]  /*2c70*/  IMAD.U32 R6, R3, 0x10000, RZ ;  /* 0x0001000003067824 */ /* 0x000fe400078e00ff */
[C---:B------:R-:W-:Y:S01]  /*2c80*/  IMAD.U32 R3, R52.reuse, 0x10000, RZ ;  /* 0x0001000034037824 */ /* 0x040fe200078e00ff */
[----:B------:R-:W-:Y:S01]  /*2c90*/  PRMT R52, R52, 0x7632, R52 ;  /* 0x0000763234347816 */ /* 0x000fe20000000034 */
[----:B------:R-:W-:Y:S01]  /*2ca0*/  IMAD.U32 R59, R59, 0x10000, RZ ;  /* 0x000100003b3b7824 */ /* 0x000fe200078e00ff */
[----:B------:R-:W-:Y:S01]  /*2cb0*/  ISETP.NE.AND P5, PT, R141, RZ, PT ;  /* 0x000000ff8d00720c */ /* 0x000fe20003fa5270 */
[----:B------:R-:W-:-:S02]  /*2cc0*/  IMAD.U32 R56, R56, 0x10000, RZ ;  /* 0x0001000038387824 */ /* 0x000fc400078e00ff */
[----:B------:R-:W-:Y:S01]  /*2cd0*/  FADD R7, R90, R7 ;  /* 0x000000075a077221 */ /* 0x000fe20000000000 */
[----:B------:R-:W-:Y:S01]  /*2ce0*/  FADD R59, R94, R59 ;  /* 0x0000003b5e3b7221 */ /* 0x000fe20000000000 */
[----:B------:R-:W-:Y:S01]  /*2cf0*/  FADD R6, R95, R6 ;  /* 0x000000065f067221 */ /* 0x000fe20000000000 */
[----:B------:R-:W-:Y:S01]  /*2d00*/  FADD R89, R89, R56 ;  /* 0x0000003859597221 */ /* 0x000fe20000000000 */
[----:B------:R-:W-:Y:S02]  /*2d10*/  IMAD.U32 R52, R52, 0x10000, RZ ;  /* 0x0001000034347824 */ /* 0x000fe400078e00ff */
[----:B-1----:R-:W-:Y:S02]  /*2d20*/  IMAD.U32 R4, R57, 0x10000, RZ ;  /* 0x0001000039047824 */ /* 0x002fe400078e00ff */
[----:B------:R-:W-:Y:S02]  /*2d30*/  VIADD R5, R2, 0x24000 ;  /* 0x0002400002057836 */ /* 0x000fe40000000000 */
[----:B------:R-:W-:Y:S01]  /*2d40*/  FADD R4, R91, R4 ;  /* 0x000000045b047221 */ /* 0x000fe20000000000 */
[----:B------:R-:W-:Y:S01]  /*2d50*/  FADD R16, R16, R3 ;  /* 0x0000000310107221 */ /* 0x000fe20000000000 */
[----:B------:R-:W-:Y:S01]  /*2d60*/  F2FP.BF16.F32.PACK_AB R56, R89, R88 ;  /* 0x000000585938723e */ /* 0x000fe200000010ff */
[----:B------:R-:W-:Y:S01]  /*2d70*/  FADD R17, R17, R52 ;  /* 0x0000003411117221 */ /* 0x000fe20000000000 */
[----:B------:R-:W-:-:S02]  /*2d80*/  F2FP.BF16.F32.PACK_AB R59, R6, R59 ;  /* 0x0000003b063b723e */ /* 0x000fc400000010ff */
[----:B------:R-:W-:Y:S01]  /*2d90*/  F2FP.BF16.F32.PACK_AB R57, R4, R7 ;  /* 0x000000070439723e */ /* 0x000fe200000010ff */
[----:B------:R-:W-:Y:S01]  /*2da0*/  IMAD.WIDE R4, R5, 0x2, R36 ;  /* 0x0000000205047825 */ /* 0x000fe200078e0224 */
[----:B------:R-:W-:-:S03]  /*2db0*/  PRMT R3, R55, 0x7632, R3 ;  /* 0x0000763237037816 */ /* 0x000fc60000000003 */
[C---:B------:R-:W-:Y:S01]  /*2dc0*/  IMAD.U32 R7, R53.reuse, 0x10000, RZ ;  /* 0x0001000035077824 */ /* 0x040fe200078e00ff */
[----:B------:R-:W-:Y:S01]  /*2dd0*/  PRMT R53, R53, 0x7632, R53 ;  /* 0x0000763235357816 */ /* 0x000fe20000000035 */
[----:B------:R1:W-:Y:S01]  /*2de0*/  @P5 STG.E.128 desc[UR22][R4.64], R56 ;  /* 0x0000003804005986 */ /* 0x0003e2000c101d16 */
[----:B------:R-:W-:Y:S01]  /*2df0*/  IMAD.U32 R6, R3, 0x10000, RZ ;  /* 0x0001000003067824 */ /* 0x000fe200078e00ff */
[----:B------:R-:W-:Y:S02]  /*2e00*/  F2FP.BF16.F32.PACK_AB R52, R17, R16 ;  /* 0x000000101134723e */ /* 0x000fe400000010ff */
[----:B------:R-:W-:Y:S01]  /*2e10*/  PRMT R3, R80, 0x7632, R3 ;  /* 0x0000763250037816 */ /* 0x000fe20000000003 */
[----:B------:R-:W-:Y:S01]  /*2e20*/  FADD R7, R18, R7 ;  /* 0x0000000712077221 */ /* 0x000fe20000000000 */
[----:B------:R-:W-:Y:S01]  /*2e30*/  PRMT R16, R83, 0x7632, R16 ;  /* 0x0000763253107816 */ /* 0x000fe20000000010 */
[----:B------:R-:W-:Y:S01]  /*2e40*/  IMAD.U32 R17, R80, 0x10000, RZ ;  /* 0x0001000050117824 */ /* 0x000fe200078e00ff */
[----:B------:R-:W-:Y:S01]  /*2e50*/  ISETP.NE.AND P4, PT, R125, RZ, PT ;  /* 0x000000ff7d00720c */ /* 0x000fe20003f85270 */
[----:B------:R-:W-:Y:S01]  /*2e60*/  IMAD.U32 R18, R3, 0x10000, RZ ;  /* 0x0001000003127824 */ /* 0x000fe200078e00ff */
[----:B------:R-:W-:Y:S01]  /*2e70*/  LDS.128 R56, [R124+0x1110] ;  /* 0x001110007c387984 */ /* 0x000fe20000000c00 */
[----:B------:R-:W-:-:S02]  /*2e80*/  IMAD.U32 R16, R16, 0x10000, RZ ;  /* 0x0001000010107824 */ /* 0x000fc400078e00ff */
[----:B-1----:R-:W-:-:S04]  /*2e90*/  IMAD.U32 R4, R53, 0x10000, RZ ;  /* 0x0001000035047824 */ /* 0x002fc800078e00ff */
[----:B------:R-:W-:Y:S01]  /*2ea0*/  FADD R4, R19, R4 ;  /* 0x0000000413047221 */ /* 0x000fe20000000000 */
[----:B------:R-:W-:Y:S02]  /*2eb0*/  IMAD.U32 R19, R82, 0x10000, RZ ;  /* 0x0001000052137824 */ /* 0x000fe400078e00ff */
[----:B--2---:R-:W-:Y:S01]  /*2ec0*/  FADD R8, R8, R17 ;  /* 0x0000001108087221 */ /* 0x004fe20000000000 */
[----:B------:R-:W-:Y:S02]  /*2ed0*/  IMAD.U32 R55, R55, 0x10000, RZ ;  /* 0x0001000037377824 */ /* 0x000fe400078e00ff */
[----:B------:R-:W-:Y:S01]  /*2ee0*/  FADD R9, R9, R18 ;  /* 0x0000001209097221 */ /* 0x000fe20000000000 */
[----:B------:R-:W-:Y:S01]  /*2ef0*/  FADD R12, R12, R19 ;  /* 0x000000130c0c7221 */ /* 0x000fe20000000000 */
[----:B------:R-:W-:Y:S02]  /*2f00*/  FADD R15, R15, R16 ;  /* 0x000000100f0f7221 */ /* 0x000fe40000000000 */
[----:B------:R-:W1:Y:S01]  /*2f10*/  LDS.128 R16, [R124+0x1100] ;  /* 0x001100007c107984 */ /* 0x000e620000000c00 */
[----:B------:R-:W-:Y:S01]  /*2f20*/  FADD R22, R22, R55 ;  /* 0x0000003716167221 */ /* 0x000fe20000000000 */
[----:B------:R-:W-:Y:S01]  /*2f30*/  FADD R23, R23, R6 ;  /* 0x0000000617177221 */ /* 0x000fe20000000000 */
[----:B------:R-:W-:Y:S01]  /*2f40*/  VIADD R5, R2, 0x2a000 ;  /* 0x0002a00002057836 */ /* 0x000fe20000000000 */
[----:B------:R-:W-:-:S02]  /*2f50*/  F2FP.BF16.F32.PACK_AB R53, R4, R7 ;  /* 0x000000070435723e */ /* 0x000fc400000010ff */
[----:B------:R-:W-:Y:S01]  /*2f60*/  PRMT R6, R81, 0x7632, R6 ;  /* 0x0000763251067816 */ /* 0x000fe20000000006 */
[----:B------:R-:W-:Y:S01]  /*2f70*/  IMAD.WIDE R4, R5, 0x2, R36 ;  /* 0x0000000205047825 */ /* 0x000fe200078e0224 */
[----:B------:R-:W-:Y:S02]  /*2f80*/  F2FP.BF16.F32.PACK_AB R55, R23, R22 ;  /* 0x000000161737723e */ /* 0x000fe400000010ff */
[----:B------:R-:W-:Y:S01]  /*2f90*/  PRMT R7, R82, 0x7632, R7 ;  /* 0x0000763252077816 */ /* 0x000fe20000000007 */
[----:B------:R-:W-:Y:S02]  /*2fa0*/  IMAD.U32 R81, R81, 0x10000, RZ ;  /* 0x0001000051517824 */ /* 0x000fe400078e00ff */
[----:B------:R2:W-:Y:S01]  /*2fb0*/  @P4 STG.E.128 desc[UR22][R4.64], R52 ;  /* 0x0000003404004986 */ /* 0x0005e2000c101d16 */
[----:B------:R-:W-:Y:S01]  /*2fc0*/  IMAD.U32 R83, R83, 0x10000, RZ ;  /* 0x0001000053537824 */ /* 0x000fe200078e00ff */
[----:B------:R-:W-:Y:S01]  /*2fd0*/  ISETP.NE.AND P5, PT, R140, RZ, PT ;  /* 0x000000ff8c00720c */ /* 0x000fe20003fa5270 */
[----:B------:R-:W-:-:S02]  /*2fe0*/  IMAD.U32 R6, R6, 0x10000, RZ ;  /* 0x0001000006067824 */ /* 0x000fc400078e00ff */
[----:B------:R-:W-:Y:S01]  /*2ff0*/  FADD R10, R10, R81 ;  /* 0x000000510a0a7221 */ /* 0x000fe20000000000 */
[----:B------:R-:W-:Y:S01]  /*3000*/  FADD R14, R14, R83 ;  /* 0x000000530e0e7221 */ /* 0x000fe20000000000 */
[----:B------:R-:W-:Y:S01]  /*3010*/  FADD R11, R11, R6 ;  /* 0x000000060b0b7221 */ /* 0x000fe20000000000 */
[----:B------:R-:W-:Y:S01]  /*3020*/  F2FP.BF16.F32.PACK_AB R20, R9, R8 ;  /* 0x000000080914723e */ /* 0x000fe200000010ff */
[----:B--2---:R-:W-:Y:S02]  /*3030*/  IMAD.U32 R4, R7, 0x10000, RZ ;  /* 0x0001000007047824 */ /* 0x004fe400078e00ff */
[----:B------:R-:W-:Y:S02]  /*3040*/  VIADD R5, R2, 0x30000 ;  /* 0x0003000002057836 */ /* 0x000fe40000000000 */
[----:B------:R-:W-:Y:S01]  /*3050*/  FADD R13, R13, R4 ;  /* 0x000000040d0d7221 */ /* 0x000fe20000000000 */
[----:B------:R-:W-:Y:S01]  /*3060*/  F2FP.BF16.F32.PACK_AB R21, R11, R10 ;  /* 0x0000000a0b15723e */ /* 0x000fe200000010ff */
[----:B------:R-:W-:Y:S01]  /*3070*/  IMAD.WIDE R4, R5, 0x2, R36 ;  /* 0x0000000205047825 */ /* 0x000fe200078e0224 */
[----:B------:R-:W-:Y:S01]  /*3080*/  F2FP.BF16.F32.PACK_AB R23, R15, R14 ;  /* 0x0000000e0f17723e */ /* 0x000fe200000010ff */
[----:B------:R-:W-:Y:S01]  /*3090*/  LDS.128 R8, [R124+0x2210] ;  /* 0x002210007c087984 */ /* 0x000fe20000000c00 */
[----:B------:R-:W-:-:S03]  /*30a0*/  F2FP.BF16.F32.PACK_AB R22, R13, R12 ;  /* 0x0000000c0d16723e */ /* 0x000fc600000010ff */
[----:B------:R-:W2:Y:S04]  /*30b0*/  LDS.128 R12, [R124+0x2200] ;  /* 0x002200007c0c7984 */ /* 0x000ea80000000c00 */
[----:B------:R3:W-:Y:S01]  /*30c0*/  @P5 STG.E.128 desc[UR22][R4.64], R20 ;  /* 0x0000001404005986 */ /* 0x0007e2000c101d16 */
[----:B------:R-:W-:Y:S02]  /*30d0*/  ISETP.NE.AND P5, PT, R0, RZ, PT ;  /* 0x000000ff0000720c */ /* 0x000fe40003fa5270 */
[----:B------:R-:W-:-:S05]  /*30e0*/  PRMT R0, R76, 0x7632, R0 ;  /* 0x000076324c007816 */ /* 0x000fca0000000000 */
[----:B---3--:R-:W-:-:S04]  /*30f0*/  IMAD.U32 R20, R0, 0x10000, RZ ;  /* 0x0001000000147824 */ /* 0x008fc800078e00ff */
[----:B-1----:R-:W-:Y:S02]  /*3100*/  FADD R39, R17, R20 ;  /* 0x0000001411277221 */ /* 0x002fe40000000000 */
[----:B------:R-:W1:Y:S01]  /*3110*/  LDS.128 R20, [R124+0x3300] ;  /* 0x003300007c147984 */ /* 0x000e620000000c00 */
[----:B------:R-:W-:Y:S01]  /*3120*/  PRMT R4, R79, 0x7632, R4 ;  /* 0x000076324f047816 */ /* 0x000fe20000000004 */
[----:B------:R-:W-:Y:S01]  /*3130*/  IMAD.U32 R3, R76, 0x10000, RZ ;  /* 0x000100004c037824 */ /* 0x000fe200078e00ff */
[----:B------:R-:W-:Y:S02]  /*3140*/  PRMT R7, R78, 0x7632, R7 ;  /* 0x000076324e077816 */ /* 0x000fe40000000007 */
[----:B------:R-:W-:Y:S01]  /*3150*/  PRMT R6, R77, 0x7632, R6 ;  /* 0x000076324d067816 */ /* 0x000fe20000000006 */
[----:B------:R-:W-:Y:S02]  /*3160*/  IMAD.U32 R4, R4, 0x10000, RZ ;  /* 0x0001000004047824 */ /* 0x000fe400078e00ff */
[----:B------:R-:W-:Y:S01]  /*3170*/  FADD R0, R16, R3 ;  /* 0x0000000310007221 */ /* 0x000fe20000000000 */
[----:B------:R-:W-:-:S02]  /*3180*/  IMAD.U32 R53, R78, 0x10000, RZ ;  /* 0x000100004e357824 */ /* 0x000fc400078e00ff */
[----:B------:R-:W-:Y:S02]  /*3190*/  IMAD.U32 R16, R7, 0x10000, RZ ;  /* 0x0001000007107824 */ /* 0x000fe400078e00ff */
[--C-:B------:R-:W-:Y:S01]  /*31a0*/  FADD R55, R59, R4.reuse ;  /* 0x000000043b377221 */ /* 0x100fe20000000000 */
[----:B------:R-:W-:Y:S01]  /*31b0*/  IMAD.U32 R77, R77, 0x10000, RZ ;  /* 0x000100004d4d7824 */ /* 0x000fe200078e00ff */
[----:B------:R-:W-:Y:S01]  /*31c0*/  PRMT R4, R48, 0x7632, R4 ;  /* 0x0000763230047816 */ /* 0x000fe20000000004 */
[----:B------:R-:W-:Y:S02]  /*31d0*/  IMAD.U32 R6, R6, 0x10000, RZ ;  /* 0x0001000006067824 */ /* 0x000fe400078e00ff */
[----:B------:R-:W-:Y:S01]  /*31e0*/  FADD R53, R56, R53 ;  /* 0x0000003538357221 */ /* 0x000fe20000000000 */
[----:B------:R-:W-:Y:S01]  /*31f0*/  FADD R3, R18, R77 ;  /* 0x0000004d12037221 */ /* 0x000fe20000000000 */
[----:B------:R-:W-:Y:S01]  /*3200*/  FADD R56, R57, R16 ;  /* 0x0000001039387221 */ /* 0x000fe20000000000 */
[----:B------:R-:W-:Y:S01]  /*3210*/  FADD R52, R19, R6 ;  /* 0x0000000613347221 */ /* 0x000fe20000000000 */
[C---:B------:R-:W-:Y:S01]  /*3220*/  PRMT R5, R49.reuse, 0x7632, R5 ;  /* 0x0000763231057816 */ /* 0x040fe20000000005 */
[----:B------:R-:W3:Y:S01]  /*3230*/  LDS.128 R16, [R124+0x3310] ;  /* 0x003310007c107984 */ /* 0x000ee20000000c00 */
[----:B------:R-:W-:Y:S01]  /*3240*/  IMAD.U32 R7, R48, 0x10000, RZ ;  /* 0x0001000030077824 */ /* 0x000fe200078e00ff */
[----:B------:R-:W-:Y:S01]  /*3250*/  PRMT R57, R50, 0x7632, R57 ;  /* 0x0000763232397816 */ /* 0x000fe20000000039 */
[----:B------:R-:W-:-:S02]  /*3260*/  IMAD.U32 R49, R49, 0x10000, RZ ;  /* 0x0001000031317824 */ /* 0x000fc400078e00ff */
[----:B------:R-:W-:Y:S01]  /*3270*/  IMAD.U32 R59, R50, 0x10000, RZ ;  /* 0x00010000323b7824 */ /* 0x000fe200078e00ff */
[----:B------:R-:W-:Y:S01]  /*3280*/  PRMT R50, R51, 0x7632, R50 ;  /* 0x0000763233327816 */ /* 0x000fe20000000032 */
[----:B------:R-:W-:Y:S02]  /*3290*/  IMAD.U32 R4, R4, 0x10000, RZ ;  /* 0x0001000004047824 */ /* 0x000fe400078e00ff */
[----:B------:R-:W-:Y:S02]  /*32a0*/  IMAD.U32 R79, R79, 0x10000, RZ ;  /* 0x000100004f4f7824 */ /* 0x000fe400078e00ff */
[----:B--2---:R-:W-:Y:S01]  /*32b0*/  FADD R38, R12, R7 ;  /* 0x000000070c267221 */ /* 0x004fe20000000000 */
[----:B------:R-:W-:Y:S01]  /*32c0*/  FADD R48, R14, R49 ;  /* 0x000000310e307221 */ /* 0x000fe20000000000 */
[----:B------:R-:W-:Y:S02]  /*32d0*/  IMAD.U32 R12, R5, 0x10000, RZ ;  /* 0x00010000050c7824 */ /* 0x000fe400078e00ff */
[----:B------:R-:W-:Y:S01]  /*32e0*/  FADD R54, R58, R79 ;  /* 0x0000004f3a367221 */ /* 0x000fe20000000000 */
[----:B------:R-:W-:Y:S01]  /*32f0*/  FADD R49, R13, R4 ;  /* 0x000000040d317221 */ /* 0x000fe20000000000 */
[----:B------:R-:W-:Y:S01]  /*3300*/  IMAD.U32 R14, R57, 0x10000, RZ ;  /* 0x00010000390e7824 */ /* 0x000fe200078e00ff */
[----:B------:R-:W2:Y:S01]  /*3310*/  LDS.128 R4, [R124+0x4400] ;  /* 0x004400007c047984 */ /* 0x000ea20000000c00 */
[----:B------:R-:W-:-:S02]  /*3320*/  IMAD.U32 R58, R50, 0x10000, RZ ;  /* 0x00010000323a7824 */ /* 0x000fc400078e00ff */
[----:B------:R-:W-:Y:S01]  /*3330*/  FADD R50, R8, R59 ;  /* 0x0000003b08327221 */ /* 0x000fe20000000000 */
[C---:B------:R-:W-:Y:S01]  /*3340*/  PRMT R8, R44.reuse, 0x7632, R8 ;  /* 0x000076322c087816 */ /* 0x040fe20000000008 */
[----:B------:R-:W-:Y:S02]  /*3350*/  IMAD.U32 R61, R51, 0x10000, RZ ;  /* 0x00010000333d7824 */ /* 0x000fe400078e00ff */
[----:B------:R-:W-:Y:S01]  /*3360*/  FADD R51, R15, R12 ;  /* 0x0000000c0f337221 */ /* 0x000fe20000000000 */
[----:B------:R-:W-:Y:S01]  /*3370*/  FADD R59, R9, R14 ;  /* 0x0000000e093b7221 */ /* 0x000fe20000000000 */
[----:B------:R-:W-:Y:S01]  /*3380*/  FADD R58, R11, R58 ;  /* 0x0000003a0b3a7221 */ /* 0x000fe20000000000 */
[----:B------:R-:W5:Y:S01]  /*3390*/  LDS.128 R12, [R124+0x4410] ;  /* 0x004410007c0c7984 */ /* 0x000f620000000c00 */
[----:B------:R-:W-:Y:S01]  /*33a0*/  IMAD.U32 R11, R44, 0x10000, RZ ;  /* 0x000100002c0b7824 */ /* 0x000fe200078e00ff */
[----:B------:R-:W-:Y:S01]  /*33b0*/  PRMT R9, R45, 0x7632, R9 ;  /* 0x000076322d097816 */ /* 0x000fe20000000009 */
[----:B------:R-:W-:-:S02]  /*33c0*/  IMAD.U32 R8, R8, 0x10000, RZ ;  /* 0x0001000008087824 */ /* 0x000fc400078e00ff */
[----:B------:R-:W-:Y:S01]  /*33d0*/  FADD R57, R10, R61 ;  /* 0x0000003d0a397221 */ /* 0x000fe20000000000 */
[C---:B------:R-:W-:Y:S01]  /*33e0*/  PRMT R60, R46.reuse, 0x7632, R60 ;  /* 0x000076322e3c7816 */ /* 0x040fe2000000003c */
[----:B------:R-:W-:Y:S01]  /*33f0*/  IMAD.U32 R61, R46, 0x10000, RZ ;  /* 0x000100002e3d7824 */ /* 0x000fe200078e00ff */
[C---:B------:R-:W-:Y:S01]  /*3400*/  PRMT R46, R47.reuse, 0x7632, R46 ;  /* 0x000076322f2e7816 */ /* 0x040fe2000000002e */
[----:B------:R-:W-:Y:S02]  /*3410*/  IMAD.U32 R63, R47, 0x10000, RZ ;  /* 0x000100002f3f7824 */ /* 0x000fe400078e00ff */
[----:B-1----:R-:W-:Y:S01]  /*3420*/  FADD R44, R20, R11 ;  /* 0x0000000b142c7221 */ /* 0x002fe20000000000 */
[----:B------:R-:W-:Y:S02]  /*3430*/  IMAD.U32 R20, R9, 0x10000, RZ ;  /* 0x0001000009147824 */ /* 0x000fe400078e00ff */
[----:B------:R-:W-:Y:S02]  /*3440*/  FADD R47, R21, R8 ;  /* 0x00000008152f7221 */ /* 0x000fe40000000000 */
[----:B------:R-:W1:Y:S01]  /*3450*/  LDS.128 R8, [R124+0x5500] ;  /* 0x005500007c087984 */ /* 0x000e620000000c00 */
[----:B------:R-:W-:-:S02]  /*3460*/  IMAD.U32 R45, R45, 0x10000, RZ ;  /* 0x000100002d2d7824 */ /* 0x000fc400078e00ff */
[----:B------:R-:W-:Y:S02]  /*3470*/  IMAD.U32 R62, R46, 0x10000, RZ ;  /* 0x000100002e3e7824 */ /* 0x000fe400078e00ff */
[----:B------:R-:W-:Y:S01]  /*3480*/  FADD R45, R22, R45 ;  /* 0x0000002d162d7221 */ /* 0x000fe20000000000 */
[----:B------:R-:W-:Y:S02]  /*3490*/  IMAD.U32 R22, R60, 0x10000, RZ ;  /* 0x000100003c167824 */ /* 0x000fe400078e00ff */
[--C-:B------:R-:W-:Y:S01]  /*34a0*/  FADD R46, R23, R20.reuse ;  /* 0x00000014172e7221 */ /* 0x100fe20000000000 */
[----:B---3--:R-:W-:Y:S01]  /*34b0*/  FADD R60, R16, R61 ;  /* 0x0000003d103c7221 */ /* 0x008fe20000000000 */
[----:B------:R-:W-:Y:S01]  /*34c0*/  FADD R61, R18, R63 ;  /* 0x0000003f123d7221 */ /* 0x000fe20000000000 */
[C---:B----4-:R-:W-:Y:S01]  /*34d0*/  PRMT R20, R40.reuse, 0x7632, R20 ;  /* 0x0000763228147816 */ /* 0x050fe20000000014 */
[----:B------:R-:W-:Y:S01]  /*34e0*/  FADD R63, R17, R22 ;  /* 0x00000016113f7221 */ /* 0x000fe20000000000 */
[----:B------:R-:W-:Y:S01]  /*34f0*/  FADD R62, R19, R62 ;  /* 0x0000003e133e7221 */ /* 0x000fe20000000000 */
[----:B------:R-:W-:Y:S01]  /*3500*/  IMAD.U32 R23, R40, 0x10000, RZ ;  /* 0x0001000028177824 */ /* 0x000fe200078e00ff */
[----:B------:R-:W-:Y:S01]  /*3510*/  PRMT R64, R42, 0x7632, R64 ;  /* 0x000076322a407816 */ /* 0x000fe20000000040 */
[----:B------:R-:W3:Y:S01]  /*3520*/  LDS.128 R16, [R124+0x5510] ;  /* 0x005510007c107984 */ /* 0x000ee20000000c00 */
[----:B------:R-:W-:-:S02]  /*3530*/  PRMT R21, R41, 0x7632, R21 ;  /* 0x0000763229157816 */ /* 0x000fc40000000015 */
[----:B------:R-:W-:Y:S01]  /*3540*/  PRMT R65, R43, 0x7632, R65 ;  /* 0x000076322b417816 */ /* 0x000fe20000000041 */
[----:B------:R-:W-:Y:S02]  /*3550*/  IMAD.U32 R20, R20, 0x10000, RZ ;  /* 0x0001000014147824 */ /* 0x000fe400078e00ff */
[----:B--2---:R-:W-:Y:S01]  /*3560*/  FADD R40, R4, R23 ;  /* 0x0000001704287221 */ /* 0x004fe20000000000 */
[----:B------:R-:W-:Y:S02]  /*3570*/  IMAD.U32 R67, R42, 0x10000, RZ ;  /* 0x000100002a437824 */ /* 0x000fe400078e00ff */
[----:B------:R-:W-:Y:S02]  /*3580*/  IMAD.U32 R4, R64, 0x10000, RZ ;  /* 0x0001000040047824 */ /* 0x000fe400078e00ff */
[----:B------:R-:W-:Y:S02]  /*3590*/  IMAD.U32 R41, R41, 0x10000, RZ ;  /* 0x0001000029297824 */ /* 0x000fe400078e00ff */
[----:B------:R-:W-:-:S02]  /*35a0*/  IMAD.U32 R42, R21, 0x10000, RZ ;  /* 0x00010000152a7824 */ /* 0x000fc400078e00ff */
[----:B------:R-:W-:Y:S02]  /*35b0*/  IMAD.U32 R66, R65, 0x10000, RZ ;  /* 0x0001000041427824 */ /* 0x000fe400078e00ff */
[----:B-----5:R-:W-:Y:S01]  /*35c0*/  FADD R64, R12, R67 ;  /* 0x000000430c407221 */ /* 0x020fe20000000000 */
[----:B------:R-:W-:Y:S02]  /*35d0*/  IMAD.U32 R69, R43, 0x10000, RZ ;  /* 0x000100002b457824 */ /* 0x000fe400078e00ff */
[----:B------:R-:W-:Y:S01]  /*35e0*/  FADD R43, R5, R20 ;  /* 0x00000014052b7221 */ /* 0x000fe20000000000 */
[----:B------:R-:W-:Y:S01]  /*35f0*/  FADD R41, R6, R41 ;  /* 0x0000002906297221 */ /* 0x000fe20000000000 */
[----:B------:R-:W2:Y:S01]  /*3600*/  LDS.128 R20, [R124+0x6600] ;  /* 0x006600007c147984 */ /* 0x000ea20000000c00 */
[----:B------:R-:W-:Y:S01]  /*3610*/  FADD R42, R7, R42 ;  /* 0x0000002a072a7221 */ /* 0x000fe20000000000 */
[----:B------:R-:W-:Y:S01]  /*3620*/  FADD R67, R13, R4 ;  /* 0x000000040d437221 */ /* 0x000fe20000000000 */
[----:B------:R-:W-:Y:S01]  /*3630*/  FADD R66, R15, R66 ;  /* 0x000000420f427221 */ /* 0x000fe20000000000 */
[----:B------:R-:W4:Y:S01]  /*3640*/  LDS.128 R4, [R124+0x6610] ;  /* 0x006610007c047984 */ /* 0x000f220000000c00 */
[C---:B------:R-:W-:Y:S01]  /*3650*/  PRMT R12, R32.reuse, 0x7632, R12 ;  /* 0x00007632200c7816 */ /* 0x040fe2000000000c */
[----:B------:R-:W-:Y:S01]  /*3660*/  IMAD.U32 R15, R32, 0x10000, RZ ;  /* 0x00010000200f7824 */ /* 0x000fe200078e00ff */
[----:B------:R-:W-:Y:S01]  /*3670*/  PRMT R13, R33, 0x7632, R13 ;  /* 0x00007632210d7816 */ /* 0x000fe2000000000d */
[----:B------:R-:W-:Y:S01]  /*3680*/  FADD R65, R14, R69 ;  /* 0x000000450e417221 */ /* 0x000fe20000000000 */
[C---:B------:R-:W-:Y:S01]  /*3690*/  PRMT R32, R34.reuse, 0x7632, R32 ;  /* 0x0000763222207816 */ /* 0x040fe20000000020 */
[----:B------:R-:W-:-:S02]  /*36a0*/  IMAD.U32 R71, R34, 0x10000, RZ ;  /* 0x0001000022477824 */ /* 0x000fc400078e00ff */
[----:B-1----:R-:W-:Y:S01]  /*36b0*/  FADD R70, R8, R15 ;  /* 0x0000000f08467221 */ /* 0x002fe20000000000 */
[----:B------:R-:W-:Y:S02]  /*36c0*/  IMAD.U32 R69, R33, 0x10000, RZ ;  /* 0x0001000021457824 */ /* 0x000fe400078e00ff */
[----:B------:R-:W-:Y:S02]  /*36d0*/  IMAD.U32 R34, R12, 0x10000, RZ ;  /* 0x000100000c227824 */ /* 0x000fe400078e00ff */
[----:B------:R-:W-:Y:S02]  /*36e0*/  IMAD.U32 R68, R13, 0x10000, RZ ;  /* 0x000100000d447824 */ /* 0x000fe400078e00ff */
[----:B------:R-:W1:Y:S01]  /*36f0*/  LDS.128 R12, [R124+0x7700] ;  /* 0x007700007c0c7984 */ /* 0x000e620000000c00 */
[----:B------:R-:W-:Y:S01]  /*3700*/  FADD R72, R10, R69 ;  /* 0x000000450a487221 */ /* 0x000fe20000000000 */
[----:B------:R-:W-:Y:S01]  /*3710*/  FADD R69, R9, R34 ;  /* 0x0000002209457221 */ /* 0x000fe20000000000 */
[----:B------:R-:W-:-:S02]  /*3720*/  FADD R73, R11, R68 ;  /* 0x000000440b497221 */ /* 0x000fc40000000000 */
[----:B------:R-:W5:Y:S01]  /*3730*/  LDS.128 R8, [R124+0x7710] ;  /* 0x007710007c087984 */ /* 0x000f620000000c00 */
[C---:B------:R-:W-:Y:S01]  /*3740*/  PRMT R33, R35.reuse, 0x7632, R33 ;  /* 0x0000763223217816 */ /* 0x040fe20000000021 */
[----:B------:R-:W-:Y:S02]  /*3750*/  IMAD.U32 R35, R35, 0x10000, RZ ;  /* 0x0001000023237824 */ /* 0x000fe400078e00ff */
[----:B---3--:R-:W-:Y:S01]  /*3760*/  FADD R71, R16, R71 ;  /* 0x0000004710477221 */ /* 0x008fe20000000000 */
[----:B------:R-:W-:Y:S01]  /*3770*/  IMAD.U32 R32, R32, 0x10000, RZ ;  /* 0x0001000020207824 */ /* 0x000fe200078e00ff */
[----:B------:R-:W-:Y:S01]  /*3780*/  PRMT R16, R24, 0x7632, R16 ;  /* 0x0000763218107816 */ /* 0x000fe20000000010 */
[----:B------:R-:W-:Y:S02]  /*3790*/  IMAD.U32 R34, R33, 0x10000, RZ ;  /* 0x0001000021227824 */ /* 0x000fe400078e00ff */
[----:B------:R-:W-:Y:S01]  /*37a0*/  FADD R68, R18, R35 ;  /* 0x0000002312447221 */ /* 0x000fe20000000000 */
[----:B------:R-:W-:Y:S01]  /*37b0*/  FADD R32, R17, R32 ;  /* 0x0000002011207221 */ /* 0x000fe20000000000 */
[C---:B------:R-:W-:Y:S01]  /*37c0*/  PRMT R18, R26.reuse, 0x7632, R18 ;  /* 0x000076321a127816 */ /* 0x040fe20000000012 */
[----:B------:R-:W-:Y:S01]  /*37d0*/  FADD R75, R19, R34 ;  /* 0x00000022134b7221 */ /* 0x000fe20000000000 */
[C---:B------:R-:W-:Y:S01]  /*37e0*/  PRMT R17, R25.reuse, 0x7632, R17 ;  /* 0x0000763219117816 */ /* 0x040fe20000000011 */
[----:B------:R-:W-:Y:S01]  /*37f0*/  IMAD.U32 R25, R25, 0x10000, RZ ;  /* 0x0001000019197824 */ /* 0x000fe200078e00ff */
[----:B------:R-:W-:Y:S01]  /*3800*/  PRMT R19, R27, 0x7632, R19 ;  /* 0x000076321b137816 */ /* 0x000fe20000000013 */
[----:B------:R-:W-:-:S02]  /*3810*/  IMAD.U32 R35, R26, 0x10000, RZ ;  /* 0x000100001a237824 */ /* 0x000fc400078e00ff */
[----:B------:R-:W-:Y:S02]  /*3820*/  IMAD.U32 R16, R16, 0x10000, RZ ;  /* 0x0001000010107824 */ /* 0x000fe400078e00ff */
[----:B------:R-:W-:Y:S02]  /*3830*/  IMAD.U32 R33, R24, 0x10000, RZ ;  /* 0x0001000018217824 */ /* 0x000fe400078e00ff */
[----:B--2---:R-:W-:Y:S01]  /*3840*/  FADD R25, R22, R25 ;  /* 0x0000001916197221 */ /* 0x004fe20000000000 */
[----:B------:R-:W-:Y:S02]  /*3850*/  IMAD.U32 R18, R18, 0x10000, RZ ;  /* 0x0001000012127824 */ /* 0x000fe400078e00ff */
[----:B------:R-:W-:Y:S01]  /*3860*/  FADD R22, R21, R16 ;  /* 0x0000001015167221 */ /* 0x000fe20000000000 */
[----:B------:R-:W-:Y:S02]  /*3870*/  IMAD.U32 R27, R27, 0x10000, RZ ;  /* 0x000100001b1b7824 */ /* 0x000fe400078e00ff */
[----:B----4-:R-:W-:Y:S01]  /*3880*/  FADD R35, R4, R35 ;  /* 0x0000002304237221 */ /* 0x010fe20000000000 */
[----:B------:R-:W-:Y:S01]  /*3890*/  FADD R33, R20, R33 ;  /* 0x0000002114217221 */ /* 0x000fe20000000000 */
[----:B------:R-:W-:Y:S01]  /*38a0*/  IMAD.U32 R16, R19, 0x10000, RZ ;  /* 0x0001000013107824 */ /* 0x000fe200078e00ff */
[----:B------:R-:W-:Y:S01]  /*38b0*/  PRMT R4, R28, 0x7632, R4 ;  /* 0x000076321c047816 */ /* 0x000fe20000000004 */
[----:B------:R-:W-:-:S02]  /*38c0*/  IMAD.U32 R20, R17, 0x10000, RZ ;  /* 0x0001000011147824 */ /* 0x000fc400078e00ff */
[----:B------:R-:W-:Y:S01]  /*38d0*/  FADD R26, R5, R18 ;  /* 0x00000012051a7221 */ /* 0x000fe20000000000 */
[----:B------:R-:W-:Y:S01]  /*38e0*/  FADD R27, R6, R27 ;  /* 0x0000001b061b7221 */ /* 0x000fe20000000000 */
[----:B------:R-:W-:Y:S01]  /*38f0*/  IMAD.U32 R17, R28, 0x10000, RZ ;  /* 0x000100001c117824 */ /* 0x000fe200078e00ff */
[----:B------:R-:W-:Y:S01]  /*3900*/  PRMT R5, R29, 0x7632, R5 ;  /* 0x000076321d057816 */ /* 0x000fe20000000005 */
[----:B------:R-:W-:Y:S01]  /*3910*/  FADD R34, R7, R16 ;  /* 0x0000001007227221 */ /* 0x000fe20000000000 */
[----:B------:R-:W-:Y:S01]  /*3920*/  PRMT R6, R30, 0x7632, R6 ;  /* 0x000076321e067816 */ /* 0x000fe20000000006 */
[----:B------:R-:W-:Y:S01]  /*3930*/  FADD R24, R23, R20 ;  /* 0x0000001417187221 */ /* 0x000fe20000000000 */
[----:B------:R-:W-:Y:S01]  /*3940*/  PRMT R7, R31, 0x7632, R7 ;  /* 0x000076321f077816 */ /* 0x000fe20000000007 */
[----:B------:R-:W-:Y:S02]  /*3950*/  IMAD.U32 R4, R4, 0x10000, RZ ;  /* 0x0001000004047824 */ /* 0x000fe400078e00ff */
[----:B-1----:R-:W-:Y:S01]  /*3960*/  FADD R23, R12, R17 ;  /* 0x000000110c177221 */ /* 0x002fe20000000000 */
[----:B------:R-:W-:-:S02]  /*3970*/  IMAD.U32 R19, R30, 0x10000, RZ ;  /* 0x000100001e137824 */ /* 0x000fc400078e00ff */
[----:B------:R-:W-:Y:S02]  /*3980*/  IMAD.U32 R31, R31, 0x10000, RZ ;  /* 0x000100001f1f7824 */ /* 0x000fe400078e00ff */
[----:B------:R-:W-:Y:S02]  /*3990*/  IMAD.U32 R12, R5, 0x10000, RZ ;  /* 0x00010000050c7824 */ /* 0x000fe400078e00ff */
[----:B------:R-:W-:Y:S01]  /*39a0*/  FADD R28, R13, R4 ;  /* 0x000000040d1c7221 */ /* 0x000fe20000000000 */
[----:B------:R-:W-:Y:S01]  /*39b0*/  IMAD.U32 R6, R6, 0x10000, RZ ;  /* 0x0001000006067824 */ /* 0x000fe200078e00ff */
[----:B------:R-:W-:Y:S01]  /*39c0*/  ISETP.NE.AND P4, PT, R128, RZ, PT ;  /* 0x000000ff8000720c */ /* 0x000fe20003f85270 */
[----:B------:R-:W-:Y:S01]  /*39d0*/  IMAD.U32 R4, R7, 0x10000, RZ ;  /* 0x0001000007047824 */ /* 0x000fe200078e00ff */
[----:B------:R-:W-:Y:S01]  /*39e0*/  F2FP.BF16.F32.PACK_AB R5, R52, R3 ;  /* 0x000000033405723e */ /* 0x000fe200000010ff */
[----:B------:R-:W-:Y:S02]  /*39f0*/  IMAD.U32 R29, R29, 0x10000, RZ ;  /* 0x000100001d1d7824 */ /* 0x000fe400078e00ff */
[----:B------:R-:W-:Y:S01]  /*3a00*/  FADD R30, R15, R12 ;  /* 0x0000000c0f1e7221 */ /* 0x000fe20000000000 */
[----:B-----5:R-:W-:Y:S01]  /*3a10*/  FADD R74, R8, R19 ;  /* 0x00000013084a7221 */ /* 0x020fe20000000000 */
[----:B------:R-:W-:Y:S01]  /*3a20*/  FADD R76, R10, R31 ;  /* 0x0000001f0a4c7221 */ /* 0x000fe20000000000 */
[----:B------:R-:W-:-:S02]  /*3a30*/  VIADD R3, R2, 0x36000 ;  /* 0x0003600002037836 */ /* 0x000fc40000000000 */
[----:B------:R-:W-:Y:S01]  /*3a40*/  FADD R31, R9, R6 ;  /* 0x00000006091f7221 */ /* 0x000fe20000000000 */
[C---:B------:R-:W-:Y:S02]  /*3a50*/  VIADD R13, R2.reuse, 0x3c000 ;  /* 0x0003c000020d7836 */ /* 0x040fe40000000000 */
[C---:B------:R-:W-:Y:S02]  /*3a60*/  VIADD R15, R2.reuse, 0x42000 ;  /* 0x00042000020f7836 */ /* 0x040fe40000000000 */
[C---:B------:R-:W-:Y:S02]  /*3a70*/  VIADD R17, R2.reuse, 0x48000 ;  /* 0x0004800002117836 */ /* 0x040fe40000000000 */
[C---:B------:R-:W-:Y:S02]  /*3a80*/  VIADD R19, R2.reuse, 0x4e000 ;  /* 0x0004e00002137836 */ /* 0x040fe40000000000 */
[C---:B------:R-:W-:Y:S02]  /*3a90*/  VIADD R21, R2.reuse, 0x54000 ;  /* 0x0005400002157836 */ /* 0x040fe40000000000 */
[----:B------:R-:W-:Y:S01]  /*3aa0*/  FADD R77, R11, R4 ;  /* 0x000000040b4d7221 */ /* 0x000fe20000000000 */
[----:B------:R-:W-:-:S02]  /*3ab0*/  VIADD R9, R2, 0x5a000 ;  /* 0x0005a00002097836 */ /* 0x000fc40000000000 */
[----:B------:R-:W-:Y:S01]  /*3ac0*/  FADD R29, R14, R29 ;  /* 0x0000001d0e1d7221 */ /* 0x000fe20000000000 */
[----:B------:R-:W-:Y:S01]  /*3ad0*/  F2FP.BF16.F32.PACK_AB R4, R39, R0 ;  /* 0x000000002704723e */ /* 0x000fe200000010ff */
[--C-:B------:R-:W-:Y:S01]  /*3ae0*/  IMAD.WIDE R2, R3, 0x2, R36.reuse ;  /* 0x0000000203027825 */ /* 0x100fe200078e0224 */
[----:B------:R-:W-:Y:S02]  /*3af0*/  F2FP.BF16.F32.PACK_AB R6, R56, R53 ;  /* 0x000000353806723e */ /* 0x000fe400000010ff */
[----:B------:R-:W-:Y:S01]  /*3b00*/  F2FP.BF16.F32.PACK_AB R7, R55, R54 ;  /* 0x000000363707723e */ /* 0x000fe200000010ff */
[----:B------:R-:W-:Y:S01]  /*3b10*/  IMAD.WIDE R12, R13, 0x2, R36 ;  /* 0x000000020d0c7825 */ /* 0x000fe200078e0224 */
[----:B------:R-:W-:-:S03]  /*3b20*/  F2FP.BF16.F32.PACK_AB R8, R49, R38 ;  /* 0x000000263108723e */ /* 0x000fc600000010ff */
        /* <DEDUP_REMOVED lines=9> */
[----:B------:R-:W-:Y:S01]  /*3bc0*/  F2FP.BF16.F32.PACK_AB R9, R51, R48 ;  /* 0x000000303309723e */ /* 0x000fe200000010ff */
[----:B------:R1:W-:Y:S01]  /*3bd0*/  @P5 STG.E.128 desc[UR22][R2.64], R4 ;  /* 0x0000000402005986 */ /* 0x0003e2000c101d16 */
[----:B------:R-:W-:Y:S02]  /*3be0*/  F2FP.BF16.F32.PACK_AB R46, R63, R60 ;  /* 0x0000003c3f2e723e */ /* 0x000fe400000010ff */
[----:B------:R-:W-:Y:S02]  /*3bf0*/  F2FP.BF16.F32.PACK_AB R47, R62, R61 ;  /* 0x0000003d3e2f723e */ /* 0x000fe400000010ff */
[----:B------:R-:W-:Y:S02]  /*3c00*/  F2FP.BF16.F32.PACK_AB R40, R43, R40 ;  /* 0x000000282b28723e */ /* 0x000fe400000010ff */
[----:B------:R-:W-:Y:S02]  /*3c10*/  F2FP.BF16.F32.PACK_AB R41, R42, R41 ;  /* 0x000000292a29723e */ /* 0x000fe400000010ff */
[----:B------:R-:W-:-:S02]  /*3c20*/  F2FP.BF16.F32.PACK_AB R42, R67, R64 ;  /* 0x00000040432a723e */ /* 0x000fc400000010ff */
[----:B------:R-:W-:Y:S01]  /*3c30*/  F2FP.BF16.F32.PACK_AB R43, R66, R65 ;  /* 0x00000041422b723e */ /* 0x000fe200000010ff */
[----:B------:R2:W-:Y:S01]  /*3c40*/  @P4 STG.E.128 desc[UR22][R12.64], R8 ;  /* 0x000000080c004986 */ /* 0x0005e2000c101d16 */
[----:B------:R-:W-:Y:S02]  /*3c50*/  F2FP.BF16.F32.PACK_AB R48, R22, R33 ;  /* 0x000000211630723e */ /* 0x000fe400000010ff */
[----:B------:R-:W-:Y:S02]  /*3c60*/  F2FP.BF16.F32.PACK_AB R49, R24, R25 ;  /* 0x000000191831723e */ /* 0x000fe400000010ff */
[----:B------:R-:W-:Y:S02]  /*3c70*/  F2FP.BF16.F32.PACK_AB R50, R26, R35 ;  /* 0x000000231a32723e */ /* 0x000fe400000010ff */
[----:B-1----:R-:W-:Y:S02]  /*3c80*/  F2FP.BF16.F32.PACK_AB R4, R69, R70 ;  /* 0x000000464504723e */ /* 0x002fe400000010ff */
[----:B------:R-:W-:-:S02]  /*3c90*/  F2FP.BF16.F32.PACK_AB R5, R73, R72 ;  /* 0x000000484905723e */ /* 0x000fc400000010ff */
[----:B------:R-:W-:Y:S02]  /*3ca0*/  F2FP.BF16.F32.PACK_AB R6, R32, R71 ;  /* 0x000000472006723e */ /* 0x000fe400000010ff */
[----:B------:R-:W-:Y:S02]  /*3cb0*/  F2FP.BF16.F32.PACK_AB R7, R75, R68 ;  /* 0x000000444b07723e */ /* 0x000fe400000010ff */
[----:B------:R-:W-:Y:S01]  /*3cc0*/  F2FP.BF16.F32.PACK_AB R51, R34, R27 ;  /* 0x0000001b2233723e */ /* 0x000fe200000010ff */
[----:B------:R2:W-:Y:S01]  /*3cd0*/  @P3 STG.E.128 desc[UR22][R14.64], R44 ;  /* 0x0000002c0e003986 */ /* 0x0005e2000c101d16 */
[----:B------:R-:W-:-:S03]  /*3ce0*/  F2FP.BF16.F32.PACK_AB R29, R30, R29 ;  /* 0x0000001d1e1d723e */ /* 0x000fc600000010ff */
[----:B------:R2:W-:Y:S01]  /*3cf0*/  @P2 STG.E.128 desc[UR22][R16.64], R40 ;  /* 0x0000002810002986 */ /* 0x0005e2000c101d16 */
[----:B------:R-:W-:-:S03]  /*3d00*/  F2FP.BF16.F32.PACK_AB R30, R31, R74 ;  /* 0x0000004a1f1e723e */ /* 0x000fc600000010ff */
[----:B------:R2:W-:Y:S01]  /*3d10*/  @P1 STG.E.128 desc[UR22][R18.64], R4 ;  /* 0x0000000412001986 */ /* 0x0005e2000c101d16 */
[----:B------:R-:W-:-:S03]  /*3d20*/  F2FP.BF16.F32.PACK_AB R28, R28, R23 ;  /* 0x000000171c1c723e */ /* 0x000fc600000010ff */
[----:B------:R2:W-:Y:S01]  /*3d30*/  @P0 STG.E.128 desc[UR22][R20.64], R48 ;  /* 0x0000003014000986 */ /* 0x0005e2000c101d16 */
[----:B------:R-:W-:Y:S01]  /*3d40*/  F2FP.BF16.F32.PACK_AB R31, R77, R76 ;  /* 0x0000004c4d1f723e */ /* 0x000fe200000010ff */
[----:B------:R-:W-:Y:S06]  /*3d50*/  @!P6 EXIT ;  /* 0x000000000000e94d */ /* 0x000fec0003800000 */
[----:B------:R-:W-:Y:S01]  /*3d60*/  STG.E.128 desc[UR22][R36.64], R28 ;  /* 0x0000001c24007986 */ /* 0x000fe2000c101d16 */
[----:B------:R-:W-:Y:S05]  /*3d70*/  EXIT ;  /* 0x000000000000794d */ /* 0x000fea0003800000 */
.L_x_1:
[----:B------:R-:W-:-:S00]  /*3d80*/  BRA `(.L_x_1) ;  /* 0xfffffffc00fc7947 */ /* 0x000fc0000383ffff */
[----:B------:R-:W-:-:S00]  /*3d90*/  NOP ;  /* 0x0000000000007918 */ /* 0x000fc00000000000 */
        /* <DEDUP_REMOVED lines=14> */
.L_x_2:


//--------------------- .nv.shared.triton_mm      --------------------------
	.section	.nv.shared.triton_mm,"aw",@nobits
	.sectionflags	@""
	.align	16
	.zero		1024


//--------------------- .nv.constant0.triton_mm   --------------------------
	.section	.nv.constant0.triton_mm,"a",@progbits
	.sectionflags	@""
	.align	4
.nv.constant0.triton_mm:
	.zero		560
